// auto-generated by cutlass_sweep.gemm — config: {"arch": "sm_100", "cluster_m": 1, "cluster_n": 1, "dtype": "tf32", "dtype_b": "tf32", "layout": "nt", "stages": 2, "tile_k": 128, "tile_m": 128, "tile_n": 64}
#include "cutlass/cutlass.h"
#include "cutlass/gemm/collective/collective_builder.hpp"
#include "cutlass/gemm/device/gemm_universal_adapter.h"
#include "cutlass/gemm/kernel/gemm_universal.hpp"
#include "cutlass/epilogue/collective/collective_builder.hpp"

using ElemA = cutlass::tfloat32_t;
using ElemB = cutlass::tfloat32_t;
using ElemCD = cutlass::tfloat32_t;
using Acc  = float;
using TileShape    = cute::Shape<cute::_128, cute::_64, cute::_128>;
using ClusterShape = cute::Shape<cute::_1, cute::_1, cute::_1>;

using CollectiveEpilogue = typename cutlass::epilogue::collective::CollectiveBuilder<
    cutlass::arch::Sm100, cutlass::arch::OpClassTensorOp,
    TileShape, ClusterShape,
    cutlass::epilogue::collective::EpilogueTileAuto,
    Acc, Acc,
    ElemCD, cutlass::layout::RowMajor, 128 / cutlass::sizeof_bits<ElemCD>::value,
    ElemCD, cutlass::layout::RowMajor, 128 / cutlass::sizeof_bits<ElemCD>::value,
    cutlass::epilogue::collective::EpilogueScheduleAuto
  >::CollectiveOp;

using CollectiveMainloop = typename cutlass::gemm::collective::CollectiveBuilder<
    cutlass::arch::Sm100, cutlass::arch::OpClassTensorOp,
    ElemA, cutlass::layout::RowMajor, 128 / cutlass::sizeof_bits<ElemA>::value,
    ElemB, cutlass::layout::ColumnMajor, 128 / cutlass::sizeof_bits<ElemB>::value,
    Acc,
    TileShape, ClusterShape,
    cutlass::gemm::collective::StageCount<2>,
    cutlass::gemm::collective::KernelScheduleAuto
  >::CollectiveOp;

using GemmKernel = cutlass::gemm::kernel::GemmUniversal<
    cute::Shape<int,int,int,int>,
    CollectiveMainloop,
    CollectiveEpilogue
>;
using Gemm = cutlass::gemm::device::GemmUniversalAdapter<GemmKernel>;

// Force the device kernel symbol into the cubin without needing a host main.
auto* _anchor = &cutlass::device_kernel<GemmKernel>;


// ===== COMPILED SASS (sm_100a) =====

	.target	sm_100a

	.elftype	@"ET_EXEC"


//--------------------- .note.nv.tkinfo           --------------------------
	.section	.note.nv.tkinfo,"",@"SHT_NOTE"
	.sectionflags	@"SHF_NOTE_NV_TKINFO"
	.tkinfo
        /*0018*/ 	.word	0x00000002
        /*0030*/ 	.string	""
        /*0030*/ 	.string	"ptxas"
        /*0030*/ 	.string	"Cuda compilation tools, release 13.0, V13.0.88"
        /*0030*/ 	.string	"Build cuda_13.0.r13.0/compiler.36424714_0"
        /*0030*/ 	.string	"-arch sm_100a -m 64 "



//--------------------- .note.nv.cuinfo           --------------------------
	.section	.note.nv.cuinfo,"",@"SHT_NOTE"
	.sectionflags	@"SHF_NOTE_NV_CUINFO"
        /*0018*/ 	.short	0x0002
        /*001a*/ 	.short	0x0064
        /*001c*/ 	.short	0x0082
	.zero		2


//--------------------- .nv.info                  --------------------------
	.section	.nv.info,"",@"SHT_CUDA_INFO"
	.align	4


	//----- nvinfo : EIATTR_REGCOUNT
	.align		4
        /*0000*/ 	.byte	0x04, 0x2f
        /*0002*/ 	.short	(.L_19 - .L_18)
	.align		4
.L_18:
        /*0004*/ 	.word	index@(_ZN7cutlass13device_kernelINS_4gemm6kernel13GemmUniversalIN4cute5tupleIJiiiiEEENS1_10collective13CollectiveMmaINS1_35MainloopSm100TmaUmmaWarpSpecializedILi2ELi2ELi4ENS5_IJNS4_1CILi1EEESB_SB_EEEEENS5_IJNSA_ILi128EEENSA_ILi64EEESE_EEENS_10tfloat32_tENS5_IJlSB_lEEESH_SI_NS4_8TiledMMAINS4_8MMA_AtomIJNS4_17SM100_MMA_TF32_SSISH_SH_fLi128ELi64ELNS4_4UMMA5MajorE0ELSN_0ELNSM_7ScaleInE0ELSO_0EEEEEENS4_6LayoutISC_NS5_IJNSA_ILi0EEESS_SS_EEEEENS5_IJNS4_10UnderscoreESV_SV_EEEEENS4_13SM90_TMA_LOADENS4_14ComposedLayoutINS4_7SwizzleILi3ELi4ELi3EEENS4_18smem_ptr_flag_bitsILi32EEENSR_INS5_IJNSA_ILi8EEENSA_ILi32EEEEEENS5_IJS15_SB_EEEEEEEvNS4_8identityESY_S19_vS1A_EENS_8epilogue10collective18CollectiveEpilogueINS1C_23Sm100TmaWarpSpecializedILi4ELi2ELi16ELb1ELb0EEEJSG_NS5_IJNSR_ISE_SB_EENSR_INSA_ILi16EEESB_EEEEESH_SI_SH_SI_NS1C_6fusion15FusionCallbacksIS1G_NS1L_17LinearCombinationISH_fSH_fLNS_15FloatRoundStyleE2EEESG_S1K_JEEENS4_5SM1004TMEM4LOAD26SM100_TMEM_LOAD_32dp32b16xESY_NSZ_INS10_ILi2ELi4ELi3EEES13_NSR_INS5_IJS14_S1I_EEENS5_IJS1I_SB_EEEEEEENS4_39AutoVectorizingCopyWithAssumedAlignmentILi128EEENS4_14SM90_TMA_STOREES1Z_S21_S21_EEEvvEEEEvNT_6ParamsE)
        /*0008*/ 	.word	0x00000060


	//----- nvinfo : EIATTR_FRAME_SIZE
	.align		4
.L_19:
        /*000c*/ 	.byte	0x04, 0x11
        /*000e*/ 	.short	(.L_21 - .L_20)
	.align		4
.L_20:
        /*0010*/ 	.word	index@($__internal_2_$__cuda_sm10x_tcgen05_guardrail_trap_unallocated_columns_being_dealloced)
        /*0014*/ 	.word	0x00000000


	//----- nvinfo : EIATTR_FRAME_SIZE
	.align		4
.L_21:
        /*0018*/ 	.byte	0x04, 0x11
        /*001a*/ 	.short	(.L_23 - .L_22)
	.align		4
.L_22:
        /*001c*/ 	.word	index@($__internal_1_$__cuda_sm10x_tcgen05_guardrail_trap_phase_invalid_during_alloc)
        /*0020*/ 	.word	0x00000000


	//----- nvinfo : EIATTR_FRAME_SIZE
	.align		4
.L_23:
        /*0024*/ 	.byte	0x04, 0x11
        /*0026*/ 	.short	(.L_25 - .L_24)
	.align		4
.L_24:
        /*0028*/ 	.word	index@($__internal_0_$__cuda_sm10x_tcgen05_guardrail_trap_col_being_dealloced_not_returned_by_alloc)
        /*002c*/ 	.word	0x00000000


	//----- nvinfo : EIATTR_FRAME_SIZE
	.align		4
.L_25:
        /*0030*/ 	.byte	0x04, 0x11
        /*0032*/ 	.short	(.L_27 - .L_26)
	.align		4
.L_26:
        /*0034*/ 	.word	index@(_ZN7cutlass13device_kernelINS_4gemm6kernel13GemmUniversalIN4cute5tupleIJiiiiEEENS1_10collective13CollectiveMmaINS1_35MainloopSm100TmaUmmaWarpSpecializedILi2ELi2ELi4ENS5_IJNS4_1CILi1EEESB_SB_EEEEENS5_IJNSA_ILi128EEENSA_ILi64EEESE_EEENS_10tfloat32_tENS5_IJlSB_lEEESH_SI_NS4_8TiledMMAINS4_8MMA_AtomIJNS4_17SM100_MMA_TF32_SSISH_SH_fLi128ELi64ELNS4_4UMMA5MajorE0ELSN_0ELNSM_7ScaleInE0ELSO_0EEEEEENS4_6LayoutISC_NS5_IJNSA_ILi0EEESS_SS_EEEEENS5_IJNS4_10UnderscoreESV_SV_EEEEENS4_13SM90_TMA_LOADENS4_14ComposedLayoutINS4_7SwizzleILi3ELi4ELi3EEENS4_18smem_ptr_flag_bitsILi32EEENSR_INS5_IJNSA_ILi8EEENSA_ILi32EEEEEENS5_IJS15_SB_EEEEEEEvNS4_8identityESY_S19_vS1A_EENS_8epilogue10collective18CollectiveEpilogueINS1C_23Sm100TmaWarpSpecializedILi4ELi2ELi16ELb1ELb0EEEJSG_NS5_IJNSR_ISE_SB_EENSR_INSA_ILi16EEESB_EEEEESH_SI_SH_SI_NS1C_6fusion15FusionCallbacksIS1G_NS1L_17LinearCombinationISH_fSH_fLNS_15FloatRoundStyleE2EEESG_S1K_JEEENS4_5SM1004TMEM4LOAD26SM100_TMEM_LOAD_32dp32b16xESY_NSZ_INS10_ILi2ELi4ELi3EEES13_NSR_INS5_IJS14_S1I_EEENS5_IJS1I_SB_EEEEEEENS4_39AutoVectorizingCopyWithAssumedAlignmentILi128EEENS4_14SM90_TMA_STOREES1Z_S21_S21_EEEvvEEEEvNT_6ParamsE)
        /*0038*/ 	.word	0x00000000


	//----- nvinfo : EIATTR_MIN_STACK_SIZE
	.align		4
.L_27:
        /*003c*/ 	.byte	0x04, 0x12
        /*003e*/ 	.short	(.L_29 - .L_28)
	.align		4
.L_28:
        /*0040*/ 	.word	index@(_ZN7cutlass13device_kernelINS_4gemm6kernel13GemmUniversalIN4cute5tupleIJiiiiEEENS1_10collective13CollectiveMmaINS1_35MainloopSm100TmaUmmaWarpSpecializedILi2ELi2ELi4ENS5_IJNS4_1CILi1EEESB_SB_EEEEENS5_IJNSA_ILi128EEENSA_ILi64EEESE_EEENS_10tfloat32_tENS5_IJlSB_lEEESH_SI_NS4_8TiledMMAINS4_8MMA_AtomIJNS4_17SM100_MMA_TF32_SSISH_SH_fLi128ELi64ELNS4_4UMMA5MajorE0ELSN_0ELNSM_7ScaleInE0ELSO_0EEEEEENS4_6LayoutISC_NS5_IJNSA_ILi0EEESS_SS_EEEEENS5_IJNS4_10UnderscoreESV_SV_EEEEENS4_13SM90_TMA_LOADENS4_14ComposedLayoutINS4_7SwizzleILi3ELi4ELi3EEENS4_18smem_ptr_flag_bitsILi32EEENSR_INS5_IJNSA_ILi8EEENSA_ILi32EEEEEENS5_IJS15_SB_EEEEEEEvNS4_8identityESY_S19_vS1A_EENS_8epilogue10collective18CollectiveEpilogueINS1C_23Sm100TmaWarpSpecializedILi4ELi2ELi16ELb1ELb0EEEJSG_NS5_IJNSR_ISE_SB_EENSR_INSA_ILi16EEESB_EEEEESH_SI_SH_SI_NS1C_6fusion15FusionCallbacksIS1G_NS1L_17LinearCombinationISH_fSH_fLNS_15FloatRoundStyleE2EEESG_S1K_JEEENS4_5SM1004TMEM4LOAD26SM100_TMEM_LOAD_32dp32b16xESY_NSZ_INS10_ILi2ELi4ELi3EEES13_NSR_INS5_IJS14_S1I_EEENS5_IJS1I_SB_EEEEEEENS4_39AutoVectorizingCopyWithAssumedAlignmentILi128EEENS4_14SM90_TMA_STOREES1Z_S21_S21_EEEvvEEEEvNT_6ParamsE)
        /*0044*/ 	.word	0x00000000
.L_29:


//--------------------- .nv.compat                --------------------------
	.section	.nv.compat,"",@"SHT_CUDA_COMPAT_INFO"
	.align	4
        /*0000*/ 	.byte	0x02, 0x09, 0x01, 0x00, 0x02, 0x02, 0x02, 0x00, 0x02, 0x05, 0x05, 0x00, 0x03, 0x07, 0x01, 0x01
        /*0010*/ 	.byte	0x02, 0x03, 0x01, 0x00, 0x02, 0x06, 0x01, 0x00, 0x04, 0x0b, 0x08, 0x00, 0x09, 0x00, 0x00, 0x00
        /*0020*/ 	.byte	0x00, 0x00, 0x00, 0x00


//--------------------- .nv.info._ZN7cutlass13device_kernelINS_4gemm6kernel13GemmUniversalIN4cute5tupleIJiiiiEEENS1_10collective13CollectiveMmaINS1_35MainloopSm100TmaUmmaWarpSpecializedILi2ELi2ELi4ENS5_IJNS4_1CILi1EEESB_SB_EEEEENS5_IJNSA_ILi128EEENSA_ILi64EEESE_EEENS_10tfloat32_tENS5_IJlSB_lEEESH_SI_NS4_8TiledMMAINS4_8MMA_AtomIJNS4_17SM100_MMA_TF32_SSISH_SH_fLi128ELi64ELNS4_4UMMA5MajorE0ELSN_0ELNSM_7ScaleInE0ELSO_0EEEEEENS4_6LayoutISC_NS5_IJNSA_ILi0EEESS_SS_EEEEENS5_IJNS4_10UnderscoreESV_SV_EEEEENS4_13SM90_TMA_LOADENS4_14ComposedLayoutINS4_7SwizzleILi3ELi4ELi3EEENS4_18smem_ptr_flag_bitsILi32EEENSR_INS5_IJNSA_ILi8EEENSA_ILi32EEEEEENS5_IJS15_SB_EEEEEEEvNS4_8identityESY_S19_vS1A_EENS_8epilogue10collective18CollectiveEpilogueINS1C_23Sm100TmaWarpSpecializedILi4ELi2ELi16ELb1ELb0EEEJSG_NS5_IJNSR_ISE_SB_EENSR_INSA_ILi16EEESB_EEEEESH_SI_SH_SI_NS1C_6fusion15FusionCallbacksIS1G_NS1L_17LinearCombinationISH_fSH_fLNS_15FloatRoundStyleE2EEESG_S1K_JEEENS4_5SM1004TMEM4LOAD26SM100_TMEM_LOAD_32dp32b16xESY_NSZ_INS10_ILi2ELi4ELi3EEES13_NSR_INS5_IJS14_S1I_EEENS5_IJS1I_SB_EEEEEEENS4_39AutoVectorizingCopyWithAssumedAlignmentILi128EEENS4_14SM90_TMA_STOREES1Z_S21_S21_EEEvvEEEEvNT_6ParamsE --------------------------
	.section	.nv.info._ZN7cutlass13device_kernelINS_4gemm6kernel13GemmUniversalIN4cute5tupleIJiiiiEEENS1_10collective13CollectiveMmaINS1_35MainloopSm100TmaUmmaWarpSpecializedILi2ELi2ELi4ENS5_IJNS4_1CILi1EEESB_SB_EEEEENS5_IJNSA_ILi128EEENSA_ILi64EEESE_EEENS_10tfloat32_tENS5_IJlSB_lEEESH_SI_NS4_8TiledMMAINS4_8MMA_AtomIJNS4_17SM100_MMA_TF32_SSISH_SH_fLi128ELi64ELNS4_4UMMA5MajorE0ELSN_0ELNSM_7ScaleInE0ELSO_0EEEEEENS4_6LayoutISC_NS5_IJNSA_ILi0EEESS_SS_EEEEENS5_IJNS4_10UnderscoreESV_SV_EEEEENS4_13SM90_TMA_LOADENS4_14ComposedLayoutINS4_7SwizzleILi3ELi4ELi3EEENS4_18smem_ptr_flag_bitsILi32EEENSR_INS5_IJNSA_ILi8EEENSA_ILi32EEEEEENS5_IJS15_SB_EEEEEEEvNS4_8identityESY_S19_vS1A_EENS_8epilogue10collective18CollectiveEpilogueINS1C_23Sm100TmaWarpSpecializedILi4ELi2ELi16ELb1ELb0EEEJSG_NS5_IJNSR_ISE_SB_EENSR_INSA_ILi16EEESB_EEEEESH_SI_SH_SI_NS1C_6fusion15FusionCallbacksIS1G_NS1L_17LinearCombinationISH_fSH_fLNS_15FloatRoundStyleE2EEESG_S1K_JEEENS4_5SM1004TMEM4LOAD26SM100_TMEM_LOAD_32dp32b16xESY_NSZ_INS10_ILi2ELi4ELi3EEES13_NSR_INS5_IJS14_S1I_EEENS5_IJS1I_SB_EEEEEEENS4_39AutoVectorizingCopyWithAssumedAlignmentILi128EEENS4_14SM90_TMA_STOREES1Z_S21_S21_EEEvvEEEEvNT_6ParamsE,"",@"SHT_CUDA_INFO"
	.sectionflags	@""
	.align	4


	//----- nvinfo : EIATTR_CUDA_API_VERSION
	.align		4
        /*0000*/ 	.byte	0x04, 0x37
        /*0002*/ 	.short	(.L_31 - .L_30)
.L_30:
        /*0004*/ 	.word	0x00000082


	//----- nvinfo : EIATTR_KPARAM_INFO
	.align		4
.L_31:
        /*0008*/ 	.byte	0x04, 0x17
        /*000a*/ 	.short	(.L_33 - .L_32)
.L_32:
        /*000c*/ 	.word	0x00000000
        /*0010*/ 	.short	0x0000
        /*0012*/ 	.short	0x0000
        /*0014*/ 	.byte	0x00, 0xf0, 0x01, 0x20


	//----- nvinfo : EIATTR_AT_ENTRY_FRAGMENTS
	.align		4
.L_33:
        /*0018*/ 	.byte	0x04, 0x4f
        /*001a*/ 	.short	(.L_35 - .L_34)


	//   ....[0]....
.L_34:
        /*001c*/ 	.word	0x00000006


	//----- nvinfo : EIATTR_RESERVED_SMEM_USED
	.align		4
.L_35:
        /*0020*/ 	.byte	0x01, 0x41
	.zero		2


	//----- nvinfo : EIATTR_SPARSE_MMA_MASK
	.align		4
        /*0024*/ 	.byte	0x03, 0x50
        /*0026*/ 	.short	0x0000


	//----- nvinfo : EIATTR_TCGEN05_1CTA_USED
	.align		4
        /*0028*/ 	.byte	0x01, 0x51
	.zero		2


	//----- nvinfo : EIATTR_MAXREG_COUNT
	.align		4
        /*002c*/ 	.byte	0x03, 0x1b
        /*002e*/ 	.short	0x00ff


	//----- nvinfo : EIATTR_NUM_BARRIERS
	.align		4
        /*0030*/ 	.byte	0x02, 0x4c
        /*0032*/ 	.byte	0x07
	.zero		1


	//----- nvinfo : EIATTR_EXTERNS
	.align		4
        /*0034*/ 	.byte	0x04, 0x0f
        /*0036*/ 	.short	(.L_37 - .L_36)


	//   ....[0]....
	.align		4
.L_36:
        /*0038*/ 	.word	index@(__assertfail)


	//----- nvinfo : EIATTR_MERCURY_ISA_VERSION
	.align		4
.L_37:
        /*003c*/ 	.byte	0x03, 0x5f
        /*003e*/ 	.short	0x0101


	//----- nvinfo : EIATTR_INT_WARP_WIDE_INSTR_OFFSETS
	.align		4
        /*0040*/ 	.byte	0x04, 0x31
        /*0042*/ 	.short	(.L_39 - .L_38)


	//   ....[0]....
.L_38:
        /*0044*/ 	.word	0x00002250


	//   ....[1]....
        /*0048*/ 	.word	0x000040c0


	//   ....[2]....
        /*004c*/ 	.word	0x000040e0


	//   ....[3]....
        /*0050*/ 	.word	0x00004110


	//   ....[4]....
        /*0054*/ 	.word	0x00004a50


	//   ....[5]....
        /*0058*/ 	.word	0x00004ac0


	//   ....[6]....
        /*005c*/ 	.word	0x00004bb0


	//   ....[7]....
        /*0060*/ 	.word	0x00004c30


	//   ....[8]....
        /*0064*/ 	.word	0x00004d40


	//   ....[9]....
        /*0068*/ 	.word	0x00004dd0


	//   ....[10]....
        /*006c*/ 	.word	0x00004fb0


	//   ....[11]....
        /*0070*/ 	.word	0x00005060


	//----- nvinfo : EIATTR_COOP_GROUP_MASK_REGIDS
	.align		4
.L_39:
        /*0074*/ 	.byte	0x04, 0x29
        /*0076*/ 	.short	(.L_41 - .L_40)


	//   ....[0]....
.L_40:
        /*0078*/ 	.word	0xffffffff


	//   ....[1]....
        /*007c*/ 	.word	0xffffffff


	//   ....[2]....
        /*0080*/ 	.word	0xffffffff


	//   ....[3]....
        /*0084*/ 	.word	0xffffffff


	//   ....[4]....
        /*0088*/ 	.word	0xffffffff


	//   ....[5]....
        /*008c*/ 	.word	0xffffffff


	//   ....[6]....
        /*0090*/ 	.word	0xffffffff


	//   ....[7]....
        /*0094*/ 	.word	0xffffffff


	//   ....[8]....
        /*0098*/ 	.word	0xffffffff


	//   ....[9]....
        /*009c*/ 	.word	0xffffffff


	//   ....[10]....
        /*00a0*/ 	.word	0xffffffff


	//   ....[11]....
        /*00a4*/ 	.word	0xffffffff


	//   ....[12]....
        /*00a8*/ 	.word	0xffffffff


	//----- nvinfo : EIATTR_COOP_GROUP_INSTR_OFFSETS
	.align		4
.L_41:
        /*00ac*/ 	.byte	0x04, 0x28
        /*00ae*/ 	.short	(.L_43 - .L_42)


	//   ....[0]....
.L_42:
        /*00b0*/ 	.word	0x00000090


	//   ....[1]....
        /*00b4*/ 	.word	0x000004d0


	//   ....[2]....
        /*00b8*/ 	.word	0x00000600


	//   ....[3]....
        /*00bc*/ 	.word	0x000007a0


	//   ....[4]....
        /*00c0*/ 	.word	0x000008a0


	//   ....[5]....
        /*00c4*/ 	.word	0x00000a10


	//   ....[6]....
        /*00c8*/ 	.word	0x00000bb0


	//   ....[7]....
        /*00cc*/ 	.word	0x00002130


	//   ....[8]....
        /*00d0*/ 	.word	0x00002df0


	//   ....[9]....
        /*00d4*/ 	.word	0x00003000


	//   ....[10]....
        /*00d8*/ 	.word	0x00003030


	//   ....[11]....
        /*00dc*/ 	.word	0x00003f90


	//   ....[12]....
        /*00e0*/ 	.word	0x000041d0


	//----- nvinfo : EIATTR_VRC_CTA_INIT_COUNT
	.align		4
.L_43:
        /*00e4*/ 	.byte	0x02, 0x4a
        /*00e6*/ 	.byte	0x80
	.zero		1


	//----- nvinfo : EIATTR_SYSCALL_OFFSETS
	.align		4
        /*00e8*/ 	.byte	0x04, 0x46
        /*00ea*/ 	.short	(.L_45 - .L_44)


	//   ....[0]....
.L_44:
        /*00ec*/ 	.word	0x00005b90


	//   ....[1]....
        /*00f0*/ 	.word	0x00005c80


	//   ....[2]....
        /*00f4*/ 	.word	0x000063f0


	//   ....[3]....
        /*00f8*/ 	.word	0x00006d70


	//   ....[4]....
        /*00fc*/ 	.word	0x000076c0


	//   ....[5]....
        /*0100*/ 	.word	0x00008010


	//----- nvinfo : EIATTR_MBARRIER_INSTR_OFFSETS
	.align		4
.L_45:
        /*0104*/ 	.byte	0x04, 0x39
        /*0106*/ 	.short	(.L_47 - .L_46)


	//   ....[0]....
.L_46:
        /*0108*/ 	.word	0x000005b0
        /*010c*/ 	.word	0x000000ff
        /*0110*/ 	.word	0x00000000
        /*0114*/ 	.short	0x0100
        /*0116*/ 	.byte	0x04
	.zero		1


	//   ....[1]....
        /*0118*/ 	.word	0x000005c0
        /*011c*/ 	.word	0x000000ff
        /*0120*/ 	.word	0x00000010
        /*0124*/ 	.short	0x0100
        /*0126*/ 	.byte	0x04
	.zero		1


	//   ....[2]....
        /*0128*/ 	.word	0x000005d0
        /*012c*/ 	.word	0x000000ff
        /*0130*/ 	.word	0x00000008
        /*0134*/ 	.short	0x0100
        /*0136*/ 	.byte	0x04
	.zero		1


	//   ....[3]....
        /*0138*/ 	.word	0x000005e0
        /*013c*/ 	.word	0x000000ff
        /*0140*/ 	.word	0x00000018
        /*0144*/ 	.short	0x0100
        /*0146*/ 	.byte	0x04
	.zero		1


	//   ....[4]....
        /*0148*/ 	.word	0x00000710
        /*014c*/ 	.word	0x000000ff
        /*0150*/ 	.word	0x00000020
        /*0154*/ 	.short	0x0100
        /*0156*/ 	.byte	0x04
	.zero		1


	//   ....[5]....
        /*0158*/ 	.word	0x00000720
        /*015c*/ 	.word	0x000000ff
        /*0160*/ 	.word	0x00000040
        /*0164*/ 	.short	0x0100
        /*0166*/ 	.byte	0x04
	.zero		1


	//   ....[6]....
        /*0168*/ 	.word	0x00000730
        /*016c*/ 	.word	0x000000ff
        /*0170*/ 	.word	0x00000028
        /*0174*/ 	.short	0x0100
        /*0176*/ 	.byte	0x04
	.zero		1


	//   ....[7]....
        /*0178*/ 	.word	0x00000740
        /*017c*/ 	.word	0x000000ff
        /*0180*/ 	.word	0x00000048
        /*0184*/ 	.short	0x0100
        /*0186*/ 	.byte	0x04
	.zero		1


	//   ....[8]....
        /*0188*/ 	.word	0x00000750
        /*018c*/ 	.word	0x000000ff
        /*0190*/ 	.word	0x00000030
        /*0194*/ 	.short	0x0100
        /*0196*/ 	.byte	0x04
	.zero		1


	//   ....[9]....
        /*0198*/ 	.word	0x00000760
        /*019c*/ 	.word	0x000000ff
        /*01a0*/ 	.word	0x00000050
        /*01a4*/ 	.short	0x0100
        /*01a6*/ 	.byte	0x04
	.zero		1


	//   ....[10]....
        /*01a8*/ 	.word	0x00000770
        /*01ac*/ 	.word	0x000000ff
        /*01b0*/ 	.word	0x00000038
        /*01b4*/ 	.short	0x0100
        /*01b6*/ 	.byte	0x04
	.zero		1


	//   ....[11]....
        /*01b8*/ 	.word	0x00000780
        /*01bc*/ 	.word	0x000000ff
        /*01c0*/ 	.word	0x00000058
        /*01c4*/ 	.short	0x0100
        /*01c6*/ 	.byte	0x04
	.zero		1


	//   ....[12]....
        /*01c8*/ 	.word	0x00000870
        /*01cc*/ 	.word	0x000000ff
        /*01d0*/ 	.word	0x00000060
        /*01d4*/ 	.short	0x0100
        /*01d6*/ 	.byte	0x06
	.zero		1


	//   ....[13]....
        /*01d8*/ 	.word	0x00000880
        /*01dc*/ 	.word	0x000000ff
        /*01e0*/ 	.word	0x00000068
        /*01e4*/ 	.short	0x0100
        /*01e6*/ 	.byte	0x06
	.zero		1


	//   ....[14]....
        /*01e8*/ 	.word	0x000009c0
        /*01ec*/ 	.word	0x000000ff
        /*01f0*/ 	.word	0x00000070
        /*01f4*/ 	.short	0x0100
        /*01f6*/ 	.byte	0x06
	.zero		1


	//   ....[15]....
        /*01f8*/ 	.word	0x000009d0
        /*01fc*/ 	.word	0x000000ff
        /*0200*/ 	.word	0x00000080
        /*0204*/ 	.short	0x0100
        /*0206*/ 	.byte	0x06
	.zero		1


	//   ....[16]....
        /*0208*/ 	.word	0x000009e0
        /*020c*/ 	.word	0x000000ff
        /*0210*/ 	.word	0x00000078
        /*0214*/ 	.short	0x0100
        /*0216*/ 	.byte	0x06
	.zero		1


	//   ....[17]....
        /*0218*/ 	.word	0x000009f0
        /*021c*/ 	.word	0x000000ff
        /*0220*/ 	.word	0x00000088
        /*0224*/ 	.short	0x0100
        /*0226*/ 	.byte	0x06
	.zero		1


	//   ....[18]....
        /*0228*/ 	.word	0x00000b20
        /*022c*/ 	.word	0x000000ff
        /*0230*/ 	.word	0x00000090
        /*0234*/ 	.short	0x0100
        /*0236*/ 	.byte	0x04
	.zero		1


	//   ....[19]....
        /*0238*/ 	.word	0x00000b30
        /*023c*/ 	.word	0x000000ff
        /*0240*/ 	.word	0x000000b0
        /*0244*/ 	.short	0x0100
        /*0246*/ 	.byte	0x04
	.zero		1


	//   ....[20]....
        /*0248*/ 	.word	0x00000b40
        /*024c*/ 	.word	0x000000ff
        /*0250*/ 	.word	0x00000098
        /*0254*/ 	.short	0x0100
        /*0256*/ 	.byte	0x04
	.zero		1


	//   ....[21]....
        /*0258*/ 	.word	0x00000b50
        /*025c*/ 	.word	0x000000ff
        /*0260*/ 	.word	0x000000b8
        /*0264*/ 	.short	0x0100
        /*0266*/ 	.byte	0x04
	.zero		1


	//   ....[22]....
        /*0268*/ 	.word	0x00000b60
        /*026c*/ 	.word	0x000000ff
        /*0270*/ 	.word	0x000000a0
        /*0274*/ 	.short	0x0100
        /*0276*/ 	.byte	0x04
	.zero		1


	//   ....[23]....
        /*0278*/ 	.word	0x00000b70
        /*027c*/ 	.word	0x000000ff
        /*0280*/ 	.word	0x000000c0
        /*0284*/ 	.short	0x0100
        /*0286*/ 	.byte	0x04
	.zero		1


	//   ....[24]....
        /*0288*/ 	.word	0x00000b80
        /*028c*/ 	.word	0x000000ff
        /*0290*/ 	.word	0x000000a8
        /*0294*/ 	.short	0x0100
        /*0296*/ 	.byte	0x04
	.zero		1


	//   ....[25]....
        /*0298*/ 	.word	0x00000b90
        /*029c*/ 	.word	0x000000ff
        /*02a0*/ 	.word	0x000000c8
        /*02a4*/ 	.short	0x0100
        /*02a6*/ 	.byte	0x04
	.zero		1


	//   ....[26]....
        /*02a8*/ 	.word	0x00000c80
        /*02ac*/ 	.word	0x000000ff
        /*02b0*/ 	.word	0x000000d0
        /*02b4*/ 	.short	0x0100
        /*02b6*/ 	.byte	0x04
	.zero		1


	//   ....[27]....
        /*02b8*/ 	.word	0x00000c90
        /*02bc*/ 	.word	0x000000ff
        /*02c0*/ 	.word	0x000000e0
        /*02c4*/ 	.short	0x0100
        /*02c6*/ 	.byte	0x04
	.zero		1


	//   ....[28]....
        /*02c8*/ 	.word	0x00000ca0
        /*02cc*/ 	.word	0x000000ff
        /*02d0*/ 	.word	0x000000d8
        /*02d4*/ 	.short	0x0100
        /*02d6*/ 	.byte	0x04
	.zero		1


	//   ....[29]....
        /*02d8*/ 	.word	0x00000cb0
        /*02dc*/ 	.word	0x000000ff
        /*02e0*/ 	.word	0x000000e8
        /*02e4*/ 	.short	0x0100
        /*02e6*/ 	.byte	0x04
	.zero		1


	//   ....[30]....
        /*02e8*/ 	.word	0x00001590
        /*02ec*/ 	.word	0x00000003
        /*02f0*/ 	.word	0x000000e0
        /*02f4*/ 	.short	0x010a
        /*02f6*/ 	.byte	0xff
	.zero		1


	//   ....[31]....
        /*02f8*/ 	.word	0x000015c0
        /*02fc*/ 	.word	0x00000003
        /*0300*/ 	.word	0x000000d0
        /*0304*/ 	.short	0x0101
        /*0306*/ 	.byte	0xff
	.zero		1


	//   ....[32]....
        /*0308*/ 	.word	0x00001690
        /*030c*/ 	.word	0x000000ff
        /*0310*/ 	.word	0x00000010
        /*0314*/ 	.short	0x010a
        /*0316*/ 	.byte	0x04
	.zero		1


	//   ....[33]....
        /*0318*/ 	.word	0x00001730
        /*031c*/ 	.word	0x000000ff
        /*0320*/ 	.word	0x00000010
        /*0324*/ 	.short	0x010a
        /*0326*/ 	.byte	0x39
	.zero		1


	//   ....[34]....
        /*0328*/ 	.word	0x00001830
        /*032c*/ 	.word	0x000000ff
        /*0330*/ 	.word	0x00000010
        /*0334*/ 	.short	0x010a
        /*0336*/ 	.byte	0x04
	.zero		1


	//   ....[35]....
        /*0338*/ 	.word	0x00001bf0
        /*033c*/ 	.word	0x000000ff
        /*0340*/ 	.word	0x00000068
        /*0344*/ 	.short	0x0101
        /*0346*/ 	.byte	0x0d
	.zero		1


	//   ....[36]....
        /*0348*/ 	.word	0x00001c10
        /*034c*/ 	.word	0x000000ff
        /*0350*/ 	.word	0x00000010
        /*0354*/ 	.short	0x010a
        /*0356*/ 	.byte	0x04
	.zero		1


	//   ....[37]....
        /*0358*/ 	.word	0x00001c90
        /*035c*/ 	.word	0x000000ff
        /*0360*/ 	.word	0x00000010
        /*0364*/ 	.short	0x010a
        /*0366*/ 	.byte	0x39
	.zero		1


	//   ....[38]....
        /*0368*/ 	.word	0x00001d90
        /*036c*/ 	.word	0x000000ff
        /*0370*/ 	.word	0x00000010
        /*0374*/ 	.short	0x010a
        /*0376*/ 	.byte	0x04
	.zero		1


	//   ....[39]....
        /*0378*/ 	.word	0x00002160
        /*037c*/ 	.word	0x00000002
        /*0380*/ 	.word	0x00000070
        /*0384*/ 	.short	0x010a
        /*0386*/ 	.byte	0xff
	.zero		1


	//   ....[40]....
        /*0388*/ 	.word	0x00002220
        /*038c*/ 	.word	0x00000002
        /*0390*/ 	.word	0x00000000
        /*0394*/ 	.short	0x0101
        /*0396*/ 	.byte	0xff
	.zero		1


	//   ....[41]....
        /*0398*/ 	.word	0x00002780
        /*039c*/ 	.word	0x000000ff
        /*03a0*/ 	.word	0x00000000
        /*03a4*/ 	.short	0x010a
        /*03a6*/ 	.byte	0x04
	.zero		1


	//   ....[42]....
        /*03a8*/ 	.word	0x00002820
        /*03ac*/ 	.word	0x00000000
        /*03b0*/ 	.word	0x00000000
        /*03b4*/ 	.short	0x010a
        /*03b6*/ 	.byte	0xff
	.zero		1


	//   ....[43]....
        /*03b8*/ 	.word	0x00002940
        /*03bc*/ 	.word	0x00000000
        /*03c0*/ 	.word	0x000000d0
        /*03c4*/ 	.short	0x010a
        /*03c6*/ 	.byte	0xff
	.zero		1


	//   ....[44]....
        /*03c8*/ 	.word	0x000029a0
        /*03cc*/ 	.word	0x00000004
        /*03d0*/ 	.word	0x00000000
        /*03d4*/ 	.short	0x0101
        /*03d6*/ 	.byte	0xff
	.zero		1


	//   ....[45]....
        /*03d8*/ 	.word	0x000029c0
        /*03dc*/ 	.word	0x000000ff
        /*03e0*/ 	.word	0x00000080
        /*03e4*/ 	.short	0x010a
        /*03e6*/ 	.byte	0x04
	.zero		1


	//   ....[46]....
        /*03e8*/ 	.word	0x00002ae0
        /*03ec*/ 	.word	0x00000000
        /*03f0*/ 	.word	0x00000070
        /*03f4*/ 	.short	0x010a
        /*03f6*/ 	.byte	0xff
	.zero		1


	//   ....[47]....
        /*03f8*/ 	.word	0x00002bf0
        /*03fc*/ 	.word	0x00000000
        /*0400*/ 	.word	0x00000000
        /*0404*/ 	.short	0x0101
        /*0406*/ 	.byte	0xff
	.zero		1


	//   ....[48]....
        /*0408*/ 	.word	0x00002c80
        /*040c*/ 	.word	0x000000ff
        /*0410*/ 	.word	0x00000080
        /*0414*/ 	.short	0x0106
        /*0416*/ 	.byte	0x04
	.zero		1


	//   ....[49]....
        /*0418*/ 	.word	0x00002ca0
        /*041c*/ 	.word	0x000000ff
        /*0420*/ 	.word	0x00000080
        /*0424*/ 	.short	0x010a
        /*0426*/ 	.byte	0x04
	.zero		1


	//   ....[50]....
        /*0428*/ 	.word	0x00002d30
        /*042c*/ 	.word	0x000000ff
        /*0430*/ 	.word	0x00000080
        /*0434*/ 	.short	0x0106
        /*0436*/ 	.byte	0x07
	.zero		1


	//   ....[51]....
        /*0438*/ 	.word	0x00002d70
        /*043c*/ 	.word	0x00000000
        /*0440*/ 	.word	0x00000080
        /*0444*/ 	.short	0x010a
        /*0446*/ 	.byte	0xff
	.zero		1


	//   ....[52]....
        /*0448*/ 	.word	0x000032b0
        /*044c*/ 	.word	0x00000000
        /*0450*/ 	.word	0x00000070
        /*0454*/ 	.short	0x010a
        /*0456*/ 	.byte	0xff
	.zero		1


	//   ....[53]....
        /*0458*/ 	.word	0x000033f0
        /*045c*/ 	.word	0x00000003
        /*0460*/ 	.word	0x00000000
        /*0464*/ 	.short	0x0101
        /*0466*/ 	.byte	0xff
	.zero		1


	//   ....[54]....
        /*0468*/ 	.word	0x00003400
        /*046c*/ 	.word	0x000000ff
        /*0470*/ 	.word	0x00000000
        /*0474*/ 	.short	0x010a
        /*0476*/ 	.byte	0x04
	.zero		1


	//   ....[55]....
        /*0478*/ 	.word	0x00003420
        /*047c*/ 	.word	0x000000ff
        /*0480*/ 	.word	0x000000b0
        /*0484*/ 	.short	0x010a
        /*0486*/ 	.byte	0x07
	.zero		1


	//   ....[56]....
        /*0488*/ 	.word	0x000034f0
        /*048c*/ 	.word	0x000000ff
        /*0490*/ 	.word	0x00000000
        /*0494*/ 	.short	0x010a
        /*0496*/ 	.byte	0x05
	.zero		1


	//   ....[57]....
        /*0498*/ 	.word	0x00003640
        /*049c*/ 	.word	0x000000ff
        /*04a0*/ 	.word	0x00000000
        /*04a4*/ 	.short	0x010a
        /*04a6*/ 	.byte	0x07
	.zero		1


	//   ....[58]....
        /*04a8*/ 	.word	0x00003db0
        /*04ac*/ 	.word	0x000000ff
        /*04b0*/ 	.word	0x00000000
        /*04b4*/ 	.short	0x010a
        /*04b6*/ 	.byte	0x04
	.zero		1


	//   ....[59]....
        /*04b8*/ 	.word	0x00003e50
        /*04bc*/ 	.word	0x000000ff
        /*04c0*/ 	.word	0x00000000
        /*04c4*/ 	.short	0x010a
        /*04c6*/ 	.byte	0x05
	.zero		1


	//   ....[60]....
        /*04c8*/ 	.word	0x00003ee0
        /*04cc*/ 	.word	0x000000ff
        /*04d0*/ 	.word	0x00000000
        /*04d4*/ 	.short	0x010a
        /*04d6*/ 	.byte	0x05
	.zero		1


	//   ....[61]....
        /*04d8*/ 	.word	0x00003f70
        /*04dc*/ 	.word	0x000000ff
        /*04e0*/ 	.word	0x00000000
        /*04e4*/ 	.short	0x010a
        /*04e6*/ 	.byte	0x04
	.zero		1


	//   ....[62]....
        /*04e8*/ 	.word	0x00004400
        /*04ec*/ 	.word	0x00000000
        /*04f0*/ 	.word	0x00000070
        /*04f4*/ 	.short	0x010a
        /*04f6*/ 	.byte	0xff
	.zero		1


	//   ....[63]....
        /*04f8*/ 	.word	0x000044c0
        /*04fc*/ 	.word	0x00000000
        /*0500*/ 	.word	0x00000000
        /*0504*/ 	.short	0x0101
        /*0506*/ 	.byte	0xff
	.zero		1


	//   ....[64]....
        /*0508*/ 	.word	0x000047e0
        /*050c*/ 	.word	0x000000ff
        /*0510*/ 	.word	0x00000068
        /*0514*/ 	.short	0x010a
        /*0516*/ 	.byte	0x04
	.zero		1


	//   ....[65]....
        /*0518*/ 	.word	0x000049d0
        /*051c*/ 	.word	0x000000ff
        /*0520*/ 	.word	0x00000040
        /*0524*/ 	.short	0x010a
        /*0526*/ 	.byte	0x04
	.zero		1


	//   ....[66]....
        /*0528*/ 	.word	0x00004b50
        /*052c*/ 	.word	0x000000ff
        /*0530*/ 	.word	0x00000020
        /*0534*/ 	.short	0x010b
        /*0536*/ 	.byte	0x04
	.zero		1


	//   ....[67]....
        /*0538*/ 	.word	0x00004b60
        /*053c*/ 	.word	0x000000ff
        /*0540*/ 	.word	0x00000000
        /*0544*/ 	.short	0x0101
        /*0546*/ 	.byte	0x05
	.zero		1


	//   ....[68]....
        /*0548*/ 	.word	0x00004b80
        /*054c*/ 	.word	0x000000ff
        /*0550*/ 	.word	0x00000048
        /*0554*/ 	.short	0x010a
        /*0556*/ 	.byte	0x04
	.zero		1


	//   ....[69]....
        /*0558*/ 	.word	0x00004ce0
        /*055c*/ 	.word	0x000000ff
        /*0560*/ 	.word	0x00000028
        /*0564*/ 	.short	0x010b
        /*0566*/ 	.byte	0x04
	.zero		1


	//   ....[70]....
        /*0568*/ 	.word	0x00004cf0
        /*056c*/ 	.word	0x000000ff
        /*0570*/ 	.word	0x00000000
        /*0574*/ 	.short	0x0101
        /*0576*/ 	.byte	0x05
	.zero		1


	//   ....[71]....
        /*0578*/ 	.word	0x00004d00
        /*057c*/ 	.word	0x000000ff
        /*0580*/ 	.word	0x00000050
        /*0584*/ 	.short	0x010a
        /*0586*/ 	.byte	0x04
	.zero		1


	//   ....[72]....
        /*0588*/ 	.word	0x00004ea0
        /*058c*/ 	.word	0x000000ff
        /*0590*/ 	.word	0x00000030
        /*0594*/ 	.short	0x010b
        /*0596*/ 	.byte	0x04
	.zero		1


	//   ....[73]....
        /*0598*/ 	.word	0x00004f10
        /*059c*/ 	.word	0x000000ff
        /*05a0*/ 	.word	0x00000000
        /*05a4*/ 	.short	0x0101
        /*05a6*/ 	.byte	0x05
	.zero		1


	//   ....[74]....
        /*05a8*/ 	.word	0x00004f40
        /*05ac*/ 	.word	0x000000ff
        /*05b0*/ 	.word	0x00000058
        /*05b4*/ 	.short	0x010a
        /*05b6*/ 	.byte	0x04
	.zero		1


	//   ....[75]....
        /*05b8*/ 	.word	0x00005150
        /*05bc*/ 	.word	0x000000ff
        /*05c0*/ 	.word	0x00000038
        /*05c4*/ 	.short	0x010b
        /*05c6*/ 	.byte	0x04
	.zero		1


	//   ....[76]....
        /*05c8*/ 	.word	0x00005170
        /*05cc*/ 	.word	0x000000ff
        /*05d0*/ 	.word	0x00000000
        /*05d4*/ 	.short	0x0101
        /*05d6*/ 	.byte	0x0d
	.zero		1


	//   ....[77]....
        /*05d8*/ 	.word	0x000051a0
        /*05dc*/ 	.word	0x000000ff
        /*05e0*/ 	.word	0x00000040
        /*05e4*/ 	.short	0x010a
        /*05e6*/ 	.byte	0x04
	.zero		1


	//   ....[78]....
        /*05e8*/ 	.word	0x000051c0
        /*05ec*/ 	.word	0x000000ff
        /*05f0*/ 	.word	0x00000048
        /*05f4*/ 	.short	0x010a
        /*05f6*/ 	.byte	0x04
	.zero		1


	//   ....[79]....
        /*05f8*/ 	.word	0x000051e0
        /*05fc*/ 	.word	0x000000ff
        /*0600*/ 	.word	0x00000050
        /*0604*/ 	.short	0x010a
        /*0606*/ 	.byte	0x04
	.zero		1


	//   ....[80]....
        /*0608*/ 	.word	0x00005220
        /*060c*/ 	.word	0x00000000
        /*0610*/ 	.word	0x00000058
        /*0614*/ 	.short	0x010a
        /*0616*/ 	.byte	0xff
	.zero		1


	//   ....[81]....
        /*0618*/ 	.word	0x00005550
        /*061c*/ 	.word	0x00000000
        /*0620*/ 	.word	0x00000070
        /*0624*/ 	.short	0x010a
        /*0626*/ 	.byte	0xff
	.zero		1


	//   ....[82]....
        /*0628*/ 	.word	0x00005660
        /*062c*/ 	.word	0x00000000
        /*0630*/ 	.word	0x00000000
        /*0634*/ 	.short	0x0101
        /*0636*/ 	.byte	0xff
	.zero		1


	//   ....[83]....
        /*0638*/ 	.word	0x000060b0
        /*063c*/ 	.word	0x000000ff
        /*0640*/ 	.word	0x00000020
        /*0644*/ 	.short	0x010a
        /*0646*/ 	.byte	0x24
	.zero		1


	//   ....[84]....
        /*0648*/ 	.word	0x000060f0
        /*064c*/ 	.word	0x00000058
        /*0650*/ 	.word	0x00000090
        /*0654*/ 	.short	0x010a
        /*0656*/ 	.byte	0xff
	.zero		1


	//   ....[85]....
        /*0658*/ 	.word	0x000061e0
        /*065c*/ 	.word	0x000000ff
        /*0660*/ 	.word	0x00000020
        /*0664*/ 	.short	0x010a
        /*0666*/ 	.byte	0x24
	.zero		1


	//   ....[86]....
        /*0668*/ 	.word	0x000062d0
        /*066c*/ 	.word	0x00000058
        /*0670*/ 	.word	0x00000090
        /*0674*/ 	.short	0x010a
        /*0676*/ 	.byte	0xff
	.zero		1


	//   ....[87]....
        /*0678*/ 	.word	0x00006aa0
        /*067c*/ 	.word	0x00000000
        /*0680*/ 	.word	0x00000000
        /*0684*/ 	.short	0x0101
        /*0686*/ 	.byte	0xff
	.zero		1


	//   ....[88]....
        /*0688*/ 	.word	0x00006ab0
        /*068c*/ 	.word	0x00000003
        /*0690*/ 	.word	0x00000020
        /*0694*/ 	.short	0x010a
        /*0696*/ 	.byte	0xff
	.zero		1


	//   ....[89]....
        /*0698*/ 	.word	0x00006b90
        /*069c*/ 	.word	0x00000003
        /*06a0*/ 	.word	0x00000020
        /*06a4*/ 	.short	0x010a
        /*06a6*/ 	.byte	0xff
	.zero		1


	//   ....[90]....
        /*06a8*/ 	.word	0x000073f0
        /*06ac*/ 	.word	0x0000005b
        /*06b0*/ 	.word	0x00000000
        /*06b4*/ 	.short	0x0101
        /*06b6*/ 	.byte	0xff
	.zero		1


	//   ....[91]....
        /*06b8*/ 	.word	0x00007410
        /*06bc*/ 	.word	0x0000005c
        /*06c0*/ 	.word	0x00000020
        /*06c4*/ 	.short	0x010a
        /*06c6*/ 	.byte	0xff
	.zero		1


	//   ....[92]....
        /*06c8*/ 	.word	0x000074e0
        /*06cc*/ 	.word	0x0000005c
        /*06d0*/ 	.word	0x00000020
        /*06d4*/ 	.short	0x010a
        /*06d6*/ 	.byte	0xff
	.zero		1


	//   ....[93]....
        /*06d8*/ 	.word	0x00007d40
        /*06dc*/ 	.word	0x0000005b
        /*06e0*/ 	.word	0x00000000
        /*06e4*/ 	.short	0x0101
        /*06e6*/ 	.byte	0xff
	.zero		1


	//   ....[94]....
        /*06e8*/ 	.word	0x00007d60
        /*06ec*/ 	.word	0x0000005c
        /*06f0*/ 	.word	0x00000020
        /*06f4*/ 	.short	0x010a
        /*06f6*/ 	.byte	0xff
	.zero		1


	//   ....[95]....
        /*06f8*/ 	.word	0x00007e30
        /*06fc*/ 	.word	0x0000005c
        /*0700*/ 	.word	0x00000020
        /*0704*/ 	.short	0x010a
        /*0706*/ 	.byte	0xff
	.zero		1


	//   ....[96]....
        /*0708*/ 	.word	0x00008300
        /*070c*/ 	.word	0x000000ff
        /*0710*/ 	.word	0x00000000
        /*0714*/ 	.short	0x0101
        /*0716*/ 	.byte	0x04
	.zero		1


	//   ....[97]....
        /*0718*/ 	.word	0x000086f0
        /*071c*/ 	.word	0x00000002
        /*0720*/ 	.word	0x00000000
        /*0724*/ 	.short	0x0101
        /*0726*/ 	.byte	0xff
	.zero		1


	//   ....[98]....
        /*0728*/ 	.word	0x00008960
        /*072c*/ 	.word	0x000000ff
        /*0730*/ 	.word	0x00000000
        /*0734*/ 	.short	0x0101
        /*0736*/ 	.byte	0x04
	.zero		1


	//   ....[99]....
        /*0738*/ 	.word	0x00008980
        /*073c*/ 	.word	0x00000003
        /*0740*/ 	.word	0x000000e0
        /*0744*/ 	.short	0x010a
        /*0746*/ 	.byte	0xff
	.zero		1


	//   ....[100]....
        /*0748*/ 	.word	0x000089e0
        /*074c*/ 	.word	0x00000002
        /*0750*/ 	.word	0x00000010
        /*0754*/ 	.short	0x010a
        /*0756*/ 	.byte	0xff
	.zero		1


	//   ....[101]....
        /*0758*/ 	.word	0x00008a40
        /*075c*/ 	.word	0x00000002
        /*0760*/ 	.word	0x00000010
        /*0764*/ 	.short	0x010a
        /*0766*/ 	.byte	0xff
	.zero		1


	//   ....[102]....
        /*0768*/ 	.word	0x00008a90
        /*076c*/ 	.word	0x00000002
        /*0770*/ 	.word	0x00000070
        /*0774*/ 	.short	0x010a
        /*0776*/ 	.byte	0xff
	.zero		1


	//   ....[103]....
        /*0778*/ 	.word	0x00008af0
        /*077c*/ 	.word	0x00000000
        /*0780*/ 	.word	0x00000000
        /*0784*/ 	.short	0x010a
        /*0786*/ 	.byte	0xff
	.zero		1


	//   ....[104]....
        /*0788*/ 	.word	0x00008b40
        /*078c*/ 	.word	0x00000000
        /*0790*/ 	.word	0x000000d0
        /*0794*/ 	.short	0x010a
        /*0796*/ 	.byte	0xff
	.zero		1


	//   ....[105]....
        /*0798*/ 	.word	0x00008ba0
        /*079c*/ 	.word	0x00000000
        /*07a0*/ 	.word	0x00000080
        /*07a4*/ 	.short	0x010a
        /*07a6*/ 	.byte	0xff
	.zero		1


	//   ....[106]....
        /*07a8*/ 	.word	0x00008bf0
        /*07ac*/ 	.word	0x00000000
        /*07b0*/ 	.word	0x00000070
        /*07b4*/ 	.short	0x010a
        /*07b6*/ 	.byte	0xff
	.zero		1


	//   ....[107]....
        /*07b8*/ 	.word	0x00008c50
        /*07bc*/ 	.word	0x00000000
        /*07c0*/ 	.word	0x00000080
        /*07c4*/ 	.short	0x010a
        /*07c6*/ 	.byte	0xff
	.zero		1


	//   ....[108]....
        /*07c8*/ 	.word	0x00008ca0
        /*07cc*/ 	.word	0x00000000
        /*07d0*/ 	.word	0x00000070
        /*07d4*/ 	.short	0x010a
        /*07d6*/ 	.byte	0xff
	.zero		1


	//   ....[109]....
        /*07d8*/ 	.word	0x00008d10
        /*07dc*/ 	.word	0x00000003
        /*07e0*/ 	.word	0x000000b0
        /*07e4*/ 	.short	0x010a
        /*07e6*/ 	.byte	0xff
	.zero		1


	//   ....[110]....
        /*07e8*/ 	.word	0x00008d70
        /*07ec*/ 	.word	0x00000000
        /*07f0*/ 	.word	0x00000000
        /*07f4*/ 	.short	0x010a
        /*07f6*/ 	.byte	0xff
	.zero		1


	//   ....[111]....
        /*07f8*/ 	.word	0x00008dd0
        /*07fc*/ 	.word	0x00000000
        /*0800*/ 	.word	0x00000000
        /*0804*/ 	.short	0x010a
        /*0806*/ 	.byte	0xff
	.zero		1


	//   ....[112]....
        /*0808*/ 	.word	0x00008e30
        /*080c*/ 	.word	0x00000000
        /*0810*/ 	.word	0x00000000
        /*0814*/ 	.short	0x010a
        /*0816*/ 	.byte	0xff
	.zero		1


	//   ....[113]....
        /*0818*/ 	.word	0x00008e90
        /*081c*/ 	.word	0x00000000
        /*0820*/ 	.word	0x00000000
        /*0824*/ 	.short	0x010a
        /*0826*/ 	.byte	0xff
	.zero		1


	//   ....[114]....
        /*0828*/ 	.word	0x00008ef0
        /*082c*/ 	.word	0x00000000
        /*0830*/ 	.word	0x00000000
        /*0834*/ 	.short	0x010a
        /*0836*/ 	.byte	0xff
	.zero		1


	//   ....[115]....
        /*0838*/ 	.word	0x00008f40
        /*083c*/ 	.word	0x00000000
        /*0840*/ 	.word	0x00000070
        /*0844*/ 	.short	0x010a
        /*0846*/ 	.byte	0xff
	.zero		1


	//   ....[116]....
        /*0848*/ 	.word	0x00008fa0
        /*084c*/ 	.word	0x00000000
        /*0850*/ 	.word	0x00000068
        /*0854*/ 	.short	0x010a
        /*0856*/ 	.byte	0xff
	.zero		1


	//   ....[117]....
        /*0858*/ 	.word	0x00009000
        /*085c*/ 	.word	0x00000003
        /*0860*/ 	.word	0x00000040
        /*0864*/ 	.short	0x010a
        /*0866*/ 	.byte	0xff
	.zero		1


	//   ....[118]....
        /*0868*/ 	.word	0x00009060
        /*086c*/ 	.word	0x00000003
        /*0870*/ 	.word	0x00000048
        /*0874*/ 	.short	0x010a
        /*0876*/ 	.byte	0xff
	.zero		1


	//   ....[119]....
        /*0878*/ 	.word	0x000090c0
        /*087c*/ 	.word	0x00000003
        /*0880*/ 	.word	0x00000050
        /*0884*/ 	.short	0x010a
        /*0886*/ 	.byte	0xff
	.zero		1


	//   ....[120]....
        /*0888*/ 	.word	0x00009120
        /*088c*/ 	.word	0x00000003
        /*0890*/ 	.word	0x00000058
        /*0894*/ 	.short	0x010a
        /*0896*/ 	.byte	0xff
	.zero		1


	//   ....[121]....
        /*0898*/ 	.word	0x00009180
        /*089c*/ 	.word	0x00000000
        /*08a0*/ 	.word	0x00000040
        /*08a4*/ 	.short	0x010a
        /*08a6*/ 	.byte	0xff
	.zero		1


	//   ....[122]....
        /*08a8*/ 	.word	0x000091e0
        /*08ac*/ 	.word	0x00000000
        /*08b0*/ 	.word	0x00000048
        /*08b4*/ 	.short	0x010a
        /*08b6*/ 	.byte	0xff
	.zero		1


	//   ....[123]....
        /*08b8*/ 	.word	0x00009240
        /*08bc*/ 	.word	0x00000000
        /*08c0*/ 	.word	0x00000050
        /*08c4*/ 	.short	0x010a
        /*08c6*/ 	.byte	0xff
	.zero		1


	//   ....[124]....
        /*08c8*/ 	.word	0x00009290
        /*08cc*/ 	.word	0x00000000
        /*08d0*/ 	.word	0x00000070
        /*08d4*/ 	.short	0x010a
        /*08d6*/ 	.byte	0xff
	.zero		1


	//   ....[125]....
        /*08d8*/ 	.word	0x000092f0
        /*08dc*/ 	.word	0x00000000
        /*08e0*/ 	.word	0x00000020
        /*08e4*/ 	.short	0x010a
        /*08e6*/ 	.byte	0xff
	.zero		1


	//   ....[126]....
        /*08e8*/ 	.word	0x00009340
        /*08ec*/ 	.word	0x00000058
        /*08f0*/ 	.word	0x00000090
        /*08f4*/ 	.short	0x010a
        /*08f6*/ 	.byte	0xff
	.zero		1


	//   ....[127]....
        /*08f8*/ 	.word	0x00009390
        /*08fc*/ 	.word	0x00000003
        /*0900*/ 	.word	0x00000020
        /*0904*/ 	.short	0x010a
        /*0906*/ 	.byte	0xff
	.zero		1


	//   ....[128]....
        /*0908*/ 	.word	0x000093e0
        /*090c*/ 	.word	0x0000005c
        /*0910*/ 	.word	0x00000020
        /*0914*/ 	.short	0x010a
        /*0916*/ 	.byte	0xff
	.zero		1


	//   ....[129]....
        /*0918*/ 	.word	0x00009430
        /*091c*/ 	.word	0x0000005c
        /*0920*/ 	.word	0x00000020
        /*0924*/ 	.short	0x010a
        /*0926*/ 	.byte	0xff
	.zero		1


	//----- nvinfo : EIATTR_NUM_MBARRIERS
	.align		4
.L_47:
        /*0928*/ 	.byte	0x03, 0x38
        /*092a*/ 	.short	0x001e


	//----- nvinfo : EIATTR_EXIT_INSTR_OFFSETS
	.align		4
        /*092c*/ 	.byte	0x04, 0x1c
        /*092e*/ 	.short	(.L_49 - .L_48)


	//   ....[0]....
.L_48:
        /*0930*/ 	.word	0x00002850


	//   ....[1]....
        /*0934*/ 	.word	0x00002d40


	//   ....[2]....
        /*0938*/ 	.word	0x00002da0


	//   ....[3]....
        /*093c*/ 	.word	0x000041e0


	//   ....[4]....
        /*0940*/ 	.word	0x00005250


	//   ....[5]....
        /*0944*/ 	.word	0x00005290


	//   ....[6]....
        /*0948*/ 	.word	0x00008850


	//   ....[7]....
        /*094c*/ 	.word	0x000088d0


	//   ....[8]....
        /*0950*/ 	.word	0x00008900


	//   ....[9]....
        /*0954*/ 	.word	0x00008970


	//----- nvinfo : EIATTR_MAX_THREADS
	.align		4
.L_49:
        /*0958*/ 	.byte	0x04, 0x05
        /*095a*/ 	.short	(.L_51 - .L_50)
.L_50:
        /*095c*/ 	.word	0x00000100
        /*0960*/ 	.word	0x00000001
        /*0964*/ 	.word	0x00000001


	//----- nvinfo : EIATTR_CRS_STACK_SIZE
	.align		4
.L_51:
        /*0968*/ 	.byte	0x04, 0x1e
        /*096a*/ 	.short	(.L_53 - .L_52)
.L_52:
        /*096c*/ 	.word	0x00000000


	//----- nvinfo : EIATTR_CBANK_PARAM_SIZE
	.align		4
.L_53:
        /*0970*/ 	.byte	0x03, 0x19
        /*0972*/ 	.short	0x0800


	//----- nvinfo : EIATTR_PARAM_CBANK
	.align		4
        /*0974*/ 	.byte	0x04, 0x0a
        /*0976*/ 	.short	(.L_55 - .L_54)
	.align		4
.L_54:
        /*0978*/ 	.word	index@(.nv.constant0._ZN7cutlass13device_kernelINS_4gemm6kernel13GemmUniversalIN4cute5tupleIJiiiiEEENS1_10collective13CollectiveMmaINS1_35MainloopSm100TmaUmmaWarpSpecializedILi2ELi2ELi4ENS5_IJNS4_1CILi1EEESB_SB_EEEEENS5_IJNSA_ILi128EEENSA_ILi64EEESE_EEENS_10tfloat32_tENS5_IJlSB_lEEESH_SI_NS4_8TiledMMAINS4_8MMA_AtomIJNS4_17SM100_MMA_TF32_SSISH_SH_fLi128ELi64ELNS4_4UMMA5MajorE0ELSN_0ELNSM_7ScaleInE0ELSO_0EEEEEENS4_6LayoutISC_NS5_IJNSA_ILi0EEESS_SS_EEEEENS5_IJNS4_10UnderscoreESV_SV_EEEEENS4_13SM90_TMA_LOADENS4_14ComposedLayoutINS4_7SwizzleILi3ELi4ELi3EEENS4_18smem_ptr_flag_bitsILi32EEENSR_INS5_IJNSA_ILi8EEENSA_ILi32EEEEEENS5_IJS15_SB_EEEEEEEvNS4_8identityESY_S19_vS1A_EENS_8epilogue10collective18CollectiveEpilogueINS1C_23Sm100TmaWarpSpecializedILi4ELi2ELi16ELb1ELb0EEEJSG_NS5_IJNSR_ISE_SB_EENSR_INSA_ILi16EEESB_EEEEESH_SI_SH_SI_NS1C_6fusion15FusionCallbacksIS1G_NS1L_17LinearCombinationISH_fSH_fLNS_15FloatRoundStyleE2EEESG_S1K_JEEENS4_5SM1004TMEM4LOAD26SM100_TMEM_LOAD_32dp32b16xESY_NSZ_INS10_ILi2ELi4ELi3EEES13_NSR_INS5_IJS14_S1I_EEENS5_IJS1I_SB_EEEEEEENS4_39AutoVectorizingCopyWithAssumedAlignmentILi128EEENS4_14SM90_TMA_STOREES1Z_S21_S21_EEEvvEEEEvNT_6ParamsE)
        /*097c*/ 	.short	0x0380
        /*097e*/ 	.short	0x0800


	//----- nvinfo : EIATTR_SW_WAR
	.align		4
.L_55:
        /*0980*/ 	.byte	0x04, 0x36
        /*0982*/ 	.short	(.L_57 - .L_56)
.L_56:
        /*0984*/ 	.word	0x00000008
.L_57:


//--------------------- .nv.callgraph             --------------------------
	.section	.nv.callgraph,"",@"SHT_CUDA_CALLGRAPH"
	.align	4
	.sectionentsize	8
	.align		4
        /*0000*/ 	.word	0x00000000
	.align		4
        /*0004*/ 	.word	0xffffffff
	.align		4
        /*0008*/ 	.word	index@(_ZN7cutlass13device_kernelINS_4gemm6kernel13GemmUniversalIN4cute5tupleIJiiiiEEENS1_10collective13CollectiveMmaINS1_35MainloopSm100TmaUmmaWarpSpecializedILi2ELi2ELi4ENS5_IJNS4_1CILi1EEESB_SB_EEEEENS5_IJNSA_ILi128EEENSA_ILi64EEESE_EEENS_10tfloat32_tENS5_IJlSB_lEEESH_SI_NS4_8TiledMMAINS4_8MMA_AtomIJNS4_17SM100_MMA_TF32_SSISH_SH_fLi128ELi64ELNS4_4UMMA5MajorE0ELSN_0ELNSM_7ScaleInE0ELSO_0EEEEEENS4_6LayoutISC_NS5_IJNSA_ILi0EEESS_SS_EEEEENS5_IJNS4_10UnderscoreESV_SV_EEEEENS4_13SM90_TMA_LOADENS4_14ComposedLayoutINS4_7SwizzleILi3ELi4ELi3EEENS4_18smem_ptr_flag_bitsILi32EEENSR_INS5_IJNSA_ILi8EEENSA_ILi32EEEEEENS5_IJS15_SB_EEEEEEEvNS4_8identityESY_S19_vS1A_EENS_8epilogue10collective18CollectiveEpilogueINS1C_23Sm100TmaWarpSpecializedILi4ELi2ELi16ELb1ELb0EEEJSG_NS5_IJNSR_ISE_SB_EENSR_INSA_ILi16EEESB_EEEEESH_SI_SH_SI_NS1C_6fusion15FusionCallbacksIS1G_NS1L_17LinearCombinationISH_fSH_fLNS_15FloatRoundStyleE2EEESG_S1K_JEEENS4_5SM1004TMEM4LOAD26SM100_TMEM_LOAD_32dp32b16xESY_NSZ_INS10_ILi2ELi4ELi3EEES13_NSR_INS5_IJS14_S1I_EEENS5_IJS1I_SB_EEEEEEENS4_39AutoVectorizingCopyWithAssumedAlignmentILi128EEENS4_14SM90_TMA_STOREES1Z_S21_S21_EEEvvEEEEvNT_6ParamsE)
	.align		4
        /*000c*/ 	.word	index@(__assertfail)
	.align		4
        /*0010*/ 	.word	0x00000000
	.align		4
        /*0014*/ 	.word	0xfffffffe
	.align		4
        /*0018*/ 	.word	0x00000000
	.align		4
        /*001c*/ 	.word	0xfffffffd
	.align		4
        /*0020*/ 	.word	0x00000000
	.align		4
        /*0024*/ 	.word	0xfffffffc


//--------------------- .nv.constant4             --------------------------
	.section	.nv.constant4,"a",@progbits
	.align	8
	.align		8
.nv.constant4:
        /*0000*/ 	.dword	__assertfail
	.align		8
        /*0008*/ 	.dword	__unnamed_1
	.align		8
        /*0010*/ 	.dword	__unnamed_2
	.align		8
        /*0018*/ 	.dword	_ZN40_INTERNAL_ac60783e_4_k_cu_f9f8ebcd_209494cuda3std3__45__cpo5beginE
	.align		8
        /*0020*/ 	.dword	_ZN40_INTERNAL_ac60783e_4_k_cu_f9f8ebcd_209494cuda3std3__45__cpo3endE
	.align		8
        /*0028*/ 	.dword	_ZN40_INTERNAL_ac60783e_4_k_cu_f9f8ebcd_209494cuda3std3__45__cpo6cbeginE
	.align		8
        /*0030*/ 	.dword	_ZN40_INTERNAL_ac60783e_4_k_cu_f9f8ebcd_209494cuda3std3__45__cpo4cendE
	.align		8
        /*0038*/ 	.dword	_ZN40_INTERNAL_ac60783e_4_k_cu_f9f8ebcd_209494cuda3std3__442_GLOBAL__N__ac60783e_4_k_cu_f9f8ebcd_209496ignoreE
	.align		8
        /*0040*/ 	.dword	_ZN40_INTERNAL_ac60783e_4_k_cu_f9f8ebcd_209494cuda3std3__419piecewise_constructE
	.align		8
        /*0048*/ 	.dword	_ZN40_INTERNAL_ac60783e_4_k_cu_f9f8ebcd_209494cuda3std3__48in_placeE
	.align		8
        /*0050*/ 	.dword	_ZN40_INTERNAL_ac60783e_4_k_cu_f9f8ebcd_209494cuda3std6ranges3__45__cpo4swapE
	.align		8
        /*0058*/ 	.dword	_ZN40_INTERNAL_ac60783e_4_k_cu_f9f8ebcd_209494cuda3std6ranges3__45__cpo9iter_moveE
	.align		8
        /*0060*/ 	.dword	_ZN40_INTERNAL_ac60783e_4_k_cu_f9f8ebcd_209494cute7productE
	.align		8
        /*0068*/ 	.dword	_ZN40_INTERNAL_ac60783e_4_k_cu_f9f8ebcd_209494cute1_E
	.align		8
        /*0070*/ 	.dword	$str$25
	.align		8
        /*0078*/ 	.dword	$str$26
	.align		8
        /*0080*/ 	.dword	$str$27
	.align		8
        /*0088*/ 	.dword	$str$28


//--------------------- .text._ZN7cutlass13device_kernelINS_4gemm6kernel13GemmUniversalIN4cute5tupleIJiiiiEEENS1_10collective13CollectiveMmaINS1_35MainloopSm100TmaUmmaWarpSpecializedILi2ELi2ELi4ENS5_IJNS4_1CILi1EEESB_SB_EEEEENS5_IJNSA_ILi128EEENSA_ILi64EEESE_EEENS_10tfloat32_tENS5_IJlSB_lEEESH_SI_NS4_8TiledMMAINS4_8MMA_AtomIJNS4_17SM100_MMA_TF32_SSISH_SH_fLi128ELi64ELNS4_4UMMA5MajorE0ELSN_0ELNSM_7ScaleInE0ELSO_0EEEEEENS4_6LayoutISC_NS5_IJNSA_ILi0EEESS_SS_EEEEENS5_IJNS4_10UnderscoreESV_SV_EEEEENS4_13SM90_TMA_LOADENS4_14ComposedLayoutINS4_7SwizzleILi3ELi4ELi3EEENS4_18smem_ptr_flag_bitsILi32EEENSR_INS5_IJNSA_ILi8EEENSA_ILi32EEEEEENS5_IJS15_SB_EEEEEEEvNS4_8identityESY_S19_vS1A_EENS_8epilogue10collective18CollectiveEpilogueINS1C_23Sm100TmaWarpSpecializedILi4ELi2ELi16ELb1ELb0EEEJSG_NS5_IJNSR_ISE_SB_EENSR_INSA_ILi16EEESB_EEEEESH_SI_SH_SI_NS1C_6fusion15FusionCallbacksIS1G_NS1L_17LinearCombinationISH_fSH_fLNS_15FloatRoundStyleE2EEESG_S1K_JEEENS4_5SM1004TMEM4LOAD26SM100_TMEM_LOAD_32dp32b16xESY_NSZ_INS10_ILi2ELi4ELi3EEES13_NSR_INS5_IJS14_S1I_EEENS5_IJS1I_SB_EEEEEEENS4_39AutoVectorizingCopyWithAssumedAlignmentILi128EEENS4_14SM90_TMA_STOREES1Z_S21_S21_EEEvvEEEEvNT_6ParamsE --------------------------
	.section	.text._ZN7cutlass13device_kernelINS_4gemm6kernel13GemmUniversalIN4cute5tupleIJiiiiEEENS1_10collective13CollectiveMmaINS1_35MainloopSm100TmaUmmaWarpSpecializedILi2ELi2ELi4ENS5_IJNS4_1CILi1EEESB_SB_EEEEENS5_IJNSA_ILi128EEENSA_ILi64EEESE_EEENS_10tfloat32_tENS5_IJlSB_lEEESH_SI_NS4_8TiledMMAINS4_8MMA_AtomIJNS4_17SM100_MMA_TF32_SSISH_SH_fLi128ELi64ELNS4_4UMMA5MajorE0ELSN_0ELNSM_7ScaleInE0ELSO_0EEEEEENS4_6LayoutISC_NS5_IJNSA_ILi0EEESS_SS_EEEEENS5_IJNS4_10UnderscoreESV_SV_EEEEENS4_13SM90_TMA_LOADENS4_14ComposedLayoutINS4_7SwizzleILi3ELi4ELi3EEENS4_18smem_ptr_flag_bitsILi32EEENSR_INS5_IJNSA_ILi8EEENSA_ILi32EEEEEENS5_IJS15_SB_EEEEEEEvNS4_8identityESY_S19_vS1A_EENS_8epilogue10collective18CollectiveEpilogueINS1C_23Sm100TmaWarpSpecializedILi4ELi2ELi16ELb1ELb0EEEJSG_NS5_IJNSR_ISE_SB_EENSR_INSA_ILi16EEESB_EEEEESH_SI_SH_SI_NS1C_6fusion15FusionCallbacksIS1G_NS1L_17LinearCombinationISH_fSH_fLNS_15FloatRoundStyleE2EEESG_S1K_JEEENS4_5SM1004TMEM4LOAD26SM100_TMEM_LOAD_32dp32b16xESY_NSZ_INS10_ILi2ELi4ELi3EEES13_NSR_INS5_IJS14_S1I_EEENS5_IJS1I_SB_EEEEEEENS4_39AutoVectorizingCopyWithAssumedAlignmentILi128EEENS4_14SM90_TMA_STOREES1Z_S21_S21_EEEvvEEEEvNT_6ParamsE,"ax",@progbits
	.align	128
.text._ZN7cutlass13device_kernelINS_4gemm6kernel13GemmUniversalIN4cute5tupleIJiiiiEEENS1_10collective13CollectiveMmaINS1_35MainloopSm100TmaUmmaWarpSpecializedILi2ELi2ELi4ENS5_IJNS4_1CILi1EEESB_SB_EEEEENS5_IJNSA_ILi128EEENSA_ILi64EEESE_EEENS_10tfloat32_tENS5_IJlSB_lEEESH_SI_NS4_8TiledMMAINS4_8MMA_AtomIJNS4_17SM100_MMA_TF32_SSISH_SH_fLi128ELi64ELNS4_4UMMA5MajorE0ELSN_0ELNSM_7ScaleInE0ELSO_0EEEEEENS4_6LayoutISC_NS5_IJNSA_ILi0EEESS_SS_EEEEENS5_IJNS4_10UnderscoreESV_SV_EEEEENS4_13SM90_TMA_LOADENS4_14ComposedLayoutINS4_7SwizzleILi3ELi4ELi3EEENS4_18smem_ptr_flag_bitsILi32EEENSR_INS5_IJNSA_ILi8EEENSA_ILi32EEEEEENS5_IJS15_SB_EEEEEEEvNS4_8identityESY_S19_vS1A_EENS_8epilogue10collective18CollectiveEpilogueINS1C_23Sm100TmaWarpSpecializedILi4ELi2ELi16ELb1ELb0EEEJSG_NS5_IJNSR_ISE_SB_EENSR_INSA_ILi16EEESB_EEEEESH_SI_SH_SI_NS1C_6fusion15FusionCallbacksIS1G_NS1L_17LinearCombinationISH_fSH_fLNS_15FloatRoundStyleE2EEESG_S1K_JEEENS4_5SM1004TMEM4LOAD26SM100_TMEM_LOAD_32dp32b16xESY_NSZ_INS10_ILi2ELi4ELi3EEES13_NSR_INS5_IJS14_S1I_EEENS5_IJS1I_SB_EEEEEEENS4_39AutoVectorizingCopyWithAssumedAlignmentILi128EEENS4_14SM90_TMA_STOREES1Z_S21_S21_EEEvvEEEEvNT_6ParamsE:
        .type           _ZN7cutlass13device_kernelINS_4gemm6kernel13GemmUniversalIN4cute5tupleIJiiiiEEENS1_10collective13CollectiveMmaINS1_35MainloopSm100TmaUmmaWarpSpecializedILi2ELi2ELi4ENS5_IJNS4_1CILi1EEESB_SB_EEEEENS5_IJNSA_ILi128EEENSA_ILi64EEESE_EEENS_10tfloat32_tENS5_IJlSB_lEEESH_SI_NS4_8TiledMMAINS4_8MMA_AtomIJNS4_17SM100_MMA_TF32_SSISH_SH_fLi128ELi64ELNS4_4UMMA5MajorE0ELSN_0ELNSM_7ScaleInE0ELSO_0EEEEEENS4_6LayoutISC_NS5_IJNSA_ILi0EEESS_SS_EEEEENS5_IJNS4_10UnderscoreESV_SV_EEEEENS4_13SM90_TMA_LOADENS4_14ComposedLayoutINS4_7SwizzleILi3ELi4ELi3EEENS4_18smem_ptr_flag_bitsILi32EEENSR_INS5_IJNSA_ILi8EEENSA_ILi32EEEEEENS5_IJS15_SB_EEEEEEEvNS4_8identityESY_S19_vS1A_EENS_8epilogue10collective18CollectiveEpilogueINS1C_23Sm100TmaWarpSpecializedILi4ELi2ELi16ELb1ELb0EEEJSG_NS5_IJNSR_ISE_SB_EENSR_INSA_ILi16EEESB_EEEEESH_SI_SH_SI_NS1C_6fusion15FusionCallbacksIS1G_NS1L_17LinearCombinationISH_fSH_fLNS_15FloatRoundStyleE2EEESG_S1K_JEEENS4_5SM1004TMEM4LOAD26SM100_TMEM_LOAD_32dp32b16xESY_NSZ_INS10_ILi2ELi4ELi3EEES13_NSR_INS5_IJS14_S1I_EEENS5_IJS1I_SB_EEEEEEENS4_39AutoVectorizingCopyWithAssumedAlignmentILi128EEENS4_14SM90_TMA_STOREES1Z_S21_S21_EEEvvEEEEvNT_6ParamsE,@function
        .size           _ZN7cutlass13device_kernelINS_4gemm6kernel13GemmUniversalIN4cute5tupleIJiiiiEEENS1_10collective13CollectiveMmaINS1_35MainloopSm100TmaUmmaWarpSpecializedILi2ELi2ELi4ENS5_IJNS4_1CILi1EEESB_SB_EEEEENS5_IJNSA_ILi128EEENSA_ILi64EEESE_EEENS_10tfloat32_tENS5_IJlSB_lEEESH_SI_NS4_8TiledMMAINS4_8MMA_AtomIJNS4_17SM100_MMA_TF32_SSISH_SH_fLi128ELi64ELNS4_4UMMA5MajorE0ELSN_0ELNSM_7ScaleInE0ELSO_0EEEEEENS4_6LayoutISC_NS5_IJNSA_ILi0EEESS_SS_EEEEENS5_IJNS4_10UnderscoreESV_SV_EEEEENS4_13SM90_TMA_LOADENS4_14ComposedLayoutINS4_7SwizzleILi3ELi4ELi3EEENS4_18smem_ptr_flag_bitsILi32EEENSR_INS5_IJNSA_ILi8EEENSA_ILi32EEEEEENS5_IJS15_SB_EEEEEEEvNS4_8identityESY_S19_vS1A_EENS_8epilogue10collective18CollectiveEpilogueINS1C_23Sm100TmaWarpSpecializedILi4ELi2ELi16ELb1ELb0EEEJSG_NS5_IJNSR_ISE_SB_EENSR_INSA_ILi16EEESB_EEEEESH_SI_SH_SI_NS1C_6fusion15FusionCallbacksIS1G_NS1L_17LinearCombinationISH_fSH_fLNS_15FloatRoundStyleE2EEESG_S1K_JEEENS4_5SM1004TMEM4LOAD26SM100_TMEM_LOAD_32dp32b16xESY_NSZ_INS10_ILi2ELi4ELi3EEES13_NSR_INS5_IJS14_S1I_EEENS5_IJS1I_SB_EEEEEEENS4_39AutoVectorizingCopyWithAssumedAlignmentILi128EEENS4_14SM90_TMA_STOREES1Z_S21_S21_EEEvvEEEEvNT_6ParamsE,(.L_x_174 - _ZN7cutlass13device_kernelINS_4gemm6kernel13GemmUniversalIN4cute5tupleIJiiiiEEENS1_10collective13CollectiveMmaINS1_35MainloopSm100TmaUmmaWarpSpecializedILi2ELi2ELi4ENS5_IJNS4_1CILi1EEESB_SB_EEEEENS5_IJNSA_ILi128EEENSA_ILi64EEESE_EEENS_10tfloat32_tENS5_IJlSB_lEEESH_SI_NS4_8TiledMMAINS4_8MMA_AtomIJNS4_17SM100_MMA_TF32_SSISH_SH_fLi128ELi64ELNS4_4UMMA5MajorE0ELSN_0ELNSM_7ScaleInE0ELSO_0EEEEEENS4_6LayoutISC_NS5_IJNSA_ILi0EEESS_SS_EEEEENS5_IJNS4_10UnderscoreESV_SV_EEEEENS4_13SM90_TMA_LOADENS4_14ComposedLayoutINS4_7SwizzleILi3ELi4ELi3EEENS4_18smem_ptr_flag_bitsILi32EEENSR_INS5_IJNSA_ILi8EEENSA_ILi32EEEEEENS5_IJS15_SB_EEEEEEEvNS4_8identityESY_S19_vS1A_EENS_8epilogue10collective18CollectiveEpilogueINS1C_23Sm100TmaWarpSpecializedILi4ELi2ELi16ELb1ELb0EEEJSG_NS5_IJNSR_ISE_SB_EENSR_INSA_ILi16EEESB_EEEEESH_SI_SH_SI_NS1C_6fusion15FusionCallbacksIS1G_NS1L_17LinearCombinationISH_fSH_fLNS_15FloatRoundStyleE2EEESG_S1K_JEEENS4_5SM1004TMEM4LOAD26SM100_TMEM_LOAD_32dp32b16xESY_NSZ_INS10_ILi2ELi4ELi3EEES13_NSR_INS5_IJS14_S1I_EEENS5_IJS1I_SB_EEEEEEENS4_39AutoVectorizingCopyWithAssumedAlignmentILi128EEENS4_14SM90_TMA_STOREES1Z_S21_S21_EEEvvEEEEvNT_6ParamsE)
        .other          _ZN7cutlass13device_kernelINS_4gemm6kernel13GemmUniversalIN4cute5tupleIJiiiiEEENS1_10collective13CollectiveMmaINS1_35MainloopSm100TmaUmmaWarpSpecializedILi2ELi2ELi4ENS5_IJNS4_1CILi1EEESB_SB_EEEEENS5_IJNSA_ILi128EEENSA_ILi64EEESE_EEENS_10tfloat32_tENS5_IJlSB_lEEESH_SI_NS4_8TiledMMAINS4_8MMA_AtomIJNS4_17SM100_MMA_TF32_SSISH_SH_fLi128ELi64ELNS4_4UMMA5MajorE0ELSN_0ELNSM_7ScaleInE0ELSO_0EEEEEENS4_6LayoutISC_NS5_IJNSA_ILi0EEESS_SS_EEEEENS5_IJNS4_10UnderscoreESV_SV_EEEEENS4_13SM90_TMA_LOADENS4_14ComposedLayoutINS4_7SwizzleILi3ELi4ELi3EEENS4_18smem_ptr_flag_bitsILi32EEENSR_INS5_IJNSA_ILi8EEENSA_ILi32EEEEEENS5_IJS15_SB_EEEEEEEvNS4_8identityESY_S19_vS1A_EENS_8epilogue10collective18CollectiveEpilogueINS1C_23Sm100TmaWarpSpecializedILi4ELi2ELi16ELb1ELb0EEEJSG_NS5_IJNSR_ISE_SB_EENSR_INSA_ILi16EEESB_EEEEESH_SI_SH_SI_NS1C_6fusion15FusionCallbacksIS1G_NS1L_17LinearCombinationISH_fSH_fLNS_15FloatRoundStyleE2EEESG_S1K_JEEENS4_5SM1004TMEM4LOAD26SM100_TMEM_LOAD_32dp32b16xESY_NSZ_INS10_ILi2ELi4ELi3EEES13_NSR_INS5_IJS14_S1I_EEENS5_IJS1I_SB_EEEEEEENS4_39AutoVectorizingCopyWithAssumedAlignmentILi128EEENS4_14SM90_TMA_STOREES1Z_S21_S21_EEEvvEEEEvNT_6ParamsE,@"STO_CUDA_ENTRY STV_DEFAULT"
_ZN7cutlass13device_kernelINS_4gemm6kernel13GemmUniversalIN4cute5tupleIJiiiiEEENS1_10collective13CollectiveMmaINS1_35MainloopSm100TmaUmmaWarpSpecializedILi2ELi2ELi4ENS5_IJNS4_1CILi1EEESB_SB_EEEEENS5_IJNSA_ILi128EEENSA_ILi64EEESE_EEENS_10tfloat32_tENS5_IJlSB_lEEESH_SI_NS4_8TiledMMAINS4_8MMA_AtomIJNS4_17SM100_MMA_TF32_SSISH_SH_fLi128ELi64ELNS4_4UMMA5MajorE0ELSN_0ELNSM_7ScaleInE0ELSO_0EEEEEENS4_6LayoutISC_NS5_IJNSA_ILi0EEESS_SS_EEEEENS5_IJNS4_10UnderscoreESV_SV_EEEEENS4_13SM90_TMA_LOADENS4_14ComposedLayoutINS4_7SwizzleILi3ELi4ELi3EEENS4_18smem_ptr_flag_bitsILi32EEENSR_INS5_IJNSA_ILi8EEENSA_ILi32EEEEEENS5_IJS15_SB_EEEEEEEvNS4_8identityESY_S19_vS1A_EENS_8epilogue10collective18CollectiveEpilogueINS1C_23Sm100TmaWarpSpecializedILi4ELi2ELi16ELb1ELb0EEEJSG_NS5_IJNSR_ISE_SB_EENSR_INSA_ILi16EEESB_EEEEESH_SI_SH_SI_NS1C_6fusion15FusionCallbacksIS1G_NS1L_17LinearCombinationISH_fSH_fLNS_15FloatRoundStyleE2EEESG_S1K_JEEENS4_5SM1004TMEM4LOAD26SM100_TMEM_LOAD_32dp32b16xESY_NSZ_INS10_ILi2ELi4ELi3EEES13_NSR_INS5_IJS14_S1I_EEENS5_IJS1I_SB_EEEEEEENS4_39AutoVectorizingCopyWithAssumedAlignmentILi128EEENS4_14SM90_TMA_STOREES1Z_S21_S21_EEEvvEEEEvNT_6ParamsE:
[----:B------:R-:W1:Y:S01]  /*0000*/  LDC R1, c[0x0][0x37c] ;  /* 0x0000df00ff017b82 */ /* 0x000e620000000800 */
[----:B------:R-:W2:Y:S01]  /*0010*/  S2R R81, SR_TID.X ;  /* 0x0000000000517919 */ /* 0x000ea20000002100 */
[----:B------:R-:W3:Y:S01]  /*0020*/  LDCU.64 UR8, c[0x0][0x890] ;  /* 0x00011200ff0877ac */ /* 0x000ee20008000a00 */
[----:B------:R-:W-:Y:S02]  /*0030*/  PRMT R67, RZ, 0x7610, R67 ;  /* 0x00007610ff437816 */ /* 0x000fe40000000043 */
[----:B------:R-:W-:Y:S01]  /*0040*/  ELECT P5, URZ, PT ;  /* 0x0000000000ff782f */ /* 0x000fe200038a0000 */
[----:B------:R-:W4:Y:S01]  /*0050*/  LDCU.64 UR52, c[0x0][0x358] ;  /* 0x00006b00ff3477ac */ /* 0x000f220008000a00 */
[----:B---3--:R-:W-:-:S04]  /*0060*/  UISETP.NE.U32.AND UP0, UPT, UR8, URZ, UPT ;  /* 0x000000ff0800728c */ /* 0x008fc8000bf05070 */
[----:B------:R-:W-:Y:S01]  /*0070*/  UISETP.NE.AND.EX UP0, UPT, UR9, URZ, UPT, UP0 ;  /* 0x000000ff0900728c */ /* 0x000fe2000bf05300 */
[----:B--2---:R-:W-:-:S05]  /*0080*/  SHF.R.U32.HI R72, RZ, 0x5, R81 ;  /* 0x00000005ff487819 */ /* 0x004fca0000011651 */
[----:B------:R-:W2:Y:S02]  /*0090*/  SHFL.IDX PT, R0, R72, RZ, 0x1f ;  /* 0x00001fff48007589 */ /* 0x000ea400000e0000 */
[----:B--2---:R-:W-:Y:S01]  /*00a0*/  R2UR UR10, R0 ;  /* 0x00000000000a72ca */ /* 0x004fe200000e0000 */
[----:B-1--4-:R-:W-:-:S14]  /*00b0*/  BRA.U UP0, `(.L_x_0) ;  /* 0x00000001002c7547 */ /* 0x012fdc000b800000 */
[----:B------:R-:W1:Y:S02]  /*00c0*/  LDCU.64 UR4, c[0x0][0x888] ;  /* 0x00011100ff0477ac */ /* 0x000e640008000a00 */
[----:B-1----:R-:W-:-:S04]  /*00d0*/  UISETP.NE.U32.AND UP0, UPT, UR4, URZ, UPT ;  /* 0x000000ff0400728c */ /* 0x002fc8000bf05070 */
[----:B------:R-:W-:-:S09]  /*00e0*/  UISETP.NE.AND.EX UP0, UPT, UR5, URZ, UPT, UP0 ;  /* 0x000000ff0500728c */ /* 0x000fd2000bf05300 */
[----:B------:R-:W-:Y:S05]  /*00f0*/  BRA.U !UP0, `(.L_x_1) ;  /* 0x0000000108107547 */ /* 0x000fea000b800000 */
[----:B------:R-:W1:Y:S02]  /*0100*/  LDC.64 R2, c[0x0][0x888] ;  /* 0x00022200ff027b82 */ /* 0x000e640000000a00 */
[----:B-1----:R1:W5:Y:S01]  /*0110*/  LDG.E R35, desc[UR52][R2.64] ;  /* 0x0000003402237981 */ /* 0x002362000c1e1900 */
[----:B------:R-:W-:Y:S01]  /*0120*/  HFMA2 R67, -RZ, RZ, 0, 5.9604644775390625e-08 ;  /* 0x00000001ff437431 */ /* 0x000fe200000001ff */
[----:B------:R-:W-:Y:S05]  /*0130*/  BRA `(.L_x_0) ;  /* 0x00000000000c7947 */ /* 0x000fea0003800000 */
.L_x_1:
[----:B------:R-:W1:Y:S01]  /*0140*/  LDCU UR4, c[0x0][0x880] ;  /* 0x00011000ff0477ac */ /* 0x000e620008000800 */
[----:B------:R-:W-:Y:S01]  /*0150*/  HFMA2 R67, -RZ, RZ, 0, 5.9604644775390625e-08 ;  /* 0x00000001ff437431 */ /* 0x000fe200000001ff */
[----:B-1----:R-:W-:-:S07]  /*0160*/  MOV R35, UR4 ;  /* 0x0000000400237c02 */ /* 0x002fce0008000f00 */
.L_x_0:
[----:B------:R-:W2:Y:S02]  /*0170*/  LDCU.64 UR4, c[0x0][0x8b0] ;  /* 0x00011600ff0477ac */ /* 0x000ea40008000a00 */
[----:B--2---:R-:W-:-:S04]  /*0180*/  UISETP.NE.U32.AND UP0, UPT, UR4, URZ, UPT ;  /* 0x000000ff0400728c */ /* 0x004fc8000bf05070 */
[----:B------:R-:W-:-:S09]  /*0190*/  UISETP.NE.AND.EX UP0, UPT, UR5, URZ, UPT, UP0 ;  /* 0x000000ff0500728c */ /* 0x000fd2000bf05300 */
[----:B------:R-:W-:Y:S05]  /*01a0*/  BRA.U UP0, `(.L_x_2) ;  /* 0x0000000100247547 */ /* 0x000fea000b800000 */
[----:B------:R-:W2:Y:S02]  /*01b0*/  LDCU.64 UR4, c[0x0][0x8a8] ;  /* 0x00011500ff0477ac */ /* 0x000ea40008000a00 */
[----:B--2---:R-:W-:-:S04]  /*01c0*/  UISETP.NE.U32.AND UP0, UPT, UR4, URZ, UPT ;  /* 0x000000ff0400728c */ /* 0x004fc8000bf05070 */
[----:B------:R-:W-:-:S09]  /*01d0*/  UISETP.NE.AND.EX UP0, UPT, UR5, URZ, UPT, UP0 ;  /* 0x000000ff0500728c */ /* 0x000fd2000bf05300 */
[----:B------:R-:W-:Y:S05]  /*01e0*/  BRA.U !UP0, `(.L_x_3) ;  /* 0x00000001080c7547 */ /* 0x000fea000b800000 */
[----:B------:R-:W2:Y:S02]  /*01f0*/  LDC.64 R32, c[0x0][0x8a8] ;  /* 0x00022a00ff207b82 */ /* 0x000ea40000000a00 */
[----:B--2---:R2:W5:Y:S01]  /*0200*/  LDG.E R32, desc[UR52][R32.64] ;  /* 0x0000003420207981 */ /* 0x004562000c1e1900 */
[----:B------:R-:W-:Y:S05]  /*0210*/  BRA `(.L_x_2) ;  /* 0x0000000000087947 */ /* 0x000fea0003800000 */
.L_x_3:
[----:B------:R-:W2:Y:S02]  /*0220*/  LDCU UR4, c[0x0][0x8a0] ;  /* 0x00011400ff0477ac */ /* 0x000ea40008000800 */
[----:B--2---:R-:W-:Y:S02]  /*0230*/  MOV R32, UR4 ;  /* 0x0000000400207c02 */ /* 0x004fe40008000f00 */
.L_x_2:
[----:B------:R-:W-:Y:S01]  /*0240*/  IMAD.U32 R0, RZ, RZ, UR10 ;  /* 0x0000000aff007e24 */ /* 0x000fe2000f8e00ff */
[----:B------:R-:W-:Y:S04]  /*0250*/  BSSY.RECONVERGENT B0, `(.L_x_4) ;  /* 0x000000c000007945 */ /* 0x000fe80003800200 */
[C---:B------:R-:W-:Y:S02]  /*0260*/  ISETP.NE.OR P1, PT, R0.reuse, 0x1, !P5 ;  /* 0x000000010000780c */ /* 0x040fe40006f25670 */
[----:B------:R-:W-:-:S11]  /*0270*/  ISETP.NE.OR P0, PT, R0, 0x3, !P5 ;  /* 0x000000030000780c */ /* 0x000fd60006f05670 */
[----:B------:R-:W-:Y:S05]  /*0280*/  @P1 BRA `(.L_x_5) ;  /* 0x0000000000201947 */ /* 0x000fea0003800000 */
[----:B------:R-:W3:Y:S02]  /*0290*/  LDCU.64 UR4, c[0x0][0x348] ;  /* 0x00006900ff0477ac */ /* 0x000ee40008000a00 */
[----:B---3--:R-:W-:Y:S02]  /*02a0*/  UIADD3 UR6, UP1, UPT, UR4, 0x80, URZ ;  /* 0x0000008004067890 */ /* 0x008fe4000ff3e0ff */
[----:B------:R-:W-:Y:S02]  /*02b0*/  UIADD3 UR4, UP0, UPT, UR4, 0x180, URZ ;  /* 0x0000018004047890 */ /* 0x000fe4000ff1e0ff */
[----:B------:R-:W-:Y:S02]  /*02c0*/  UIADD3.X UR7, UPT, UPT, URZ, UR5, URZ, UP1, !UPT ;  /* 0x00000005ff077290 */ /* 0x000fe40008ffe4ff */
[----:B------:R-:W-:-:S07]  /*02d0*/  UIADD3.X UR5, UPT, UPT, URZ, UR5, URZ, UP0, !UPT ;  /* 0x00000005ff057290 */ /* 0x000fce00087fe4ff */
[----:B------:R3:W-:Y:S02]  /*02e0*/  UTMACCTL.PF [UR6] ;  /* 0x00000000060079b9 */ /* 0x0007e40008040000 */
[----:B------:R3:W-:Y:S02]  /*02f0*/  UTMACCTL.PF [UR4] ;  /* 0x00000000040079b9 */ /* 0x0007e40008040000 */
[----:B---3--:R-:W-:Y:S01]  /*0300*/  NOP ;  /* 0x0000000000007918 */ /* 0x008fe20000000000 */
.L_x_5:
[----:B------:R-:W-:Y:S05]  /*0310*/  BSYNC.RECONVERGENT B0 ;  /* 0x0000000000007941 */ /* 0x000fea0003800200 */
.L_x_4:
[----:B------:R-:W-:Y:S04]  /*0320*/  BSSY.RECONVERGENT B0, `(.L_x_6) ;  /* 0x000000a000007945 */ /* 0x000fe80003800200 */
        /* <DEDUP_REMOVED lines=9> */
.L_x_7:
[----:B------:R-:W-:Y:S05]  /*03c0*/  BSYNC.RECONVERGENT B0 ;  /* 0x0000000000007941 */ /* 0x000fea0003800200 */
.L_x_6:
[----:B------:R-:W3:Y:S01]  /*03d0*/  LDCU.64 UR4, c[0x0][0x888] ;  /* 0x00011100ff0477ac */ /* 0x000ee20008000a00 */
[----:B------:R-:W-:Y:S02]  /*03e0*/  UISETP.EQ.U32.AND UP1, UPT, UR8, URZ, UPT ;  /* 0x000000ff0800728c */ /* 0x000fe4000bf22070 */
[----:B------:R-:W-:Y:S02]  /*03f0*/  UPLOP3.LUT UP2, UPT, UPT, UPT, UPT, 0x80, 0x8 ;  /* 0x000000000008789c */ /* 0x000fe40003f4f070 */
[----:B---3--:R-:W-:-:S04]  /*0400*/  UISETP.NE.U32.AND UP0, UPT, UR4, URZ, UPT ;  /* 0x000000ff0400728c */ /* 0x008fc8000bf05070 */
[----:B------:R-:W-:-:S04]  /*0410*/  UISETP.NE.AND.EX UP0, UPT, UR5, URZ, UPT, UP0 ;  /* 0x000000ff0500728c */ /* 0x000fc8000bf05300 */
[----:B------:R-:W-:-:S04]  /*0420*/  UISETP.EQ.OR.EX UP3, UPT, UR9, URZ, !UP0, UP1 ;  /* 0x000000ff0900728c */ /* 0x000fc8000c762710 */
[----:B------:R-:W-:-:S05]  /*0430*/  UP2UR UR44, UPR, URZ, 0x8 ;  /* 0x00000008ff2c7883 */ /* 0x000fca0008000000 */
[----:B------:R-:W-:Y:S07]  /*0440*/  BRA.U !UP3, `(.L_x_8) ;  /* 0x000000010b207547 */ /* 0x000fee000b800000 */
[----:B------:R-:W-:Y:S01]  /*0450*/  UISETP.NE.U32.AND UP2, UPT, UR8, URZ, UPT ;  /* 0x000000ff0800728c */ /* 0x000fe2000bf45070 */
[----:B-----5:R-:W-:Y:S01]  /*0460*/  FSETP.NEU.AND P0, PT, R35, RZ, PT ;  /* 0x000000ff2300720b */ /* 0x020fe20003f0d000 */
[----:B------:R-:W-:Y:S02]  /*0470*/  USEL UR4, URZ, 0xffffffff, UP0 ;  /* 0xffffffffff047887 */ /* 0x000fe40008000000 */
[----:B------:R-:W-:-:S10]  /*0480*/  UISETP.NE.AND.EX UP2, UPT, UR9, URZ, UPT, UP2 ;  /* 0x000000ff0900728c */ /* 0x000fd4000bf45320 */
[----:B------:R-:W-:Y:S01]  /*0490*/  VOTEU.ANY UP1, P0 ;  /* 0x0000000000ff7886 */ /* 0x000fe20000020100 */
[----:B------:R-:W-:-:S04]  /*04a0*/  @!UP2 USEL UR4, URZ, 0xffffffff, UP1 ;  /* 0xffffffffff04a887 */ /* 0x000fc80008800000 */
[----:B------:R-:W-:-:S04]  /*04b0*/  ULOP3.LUT UR4, UR4, 0x1, URZ, 0xc0, !UPT ;  /* 0x0000000104047892 */ /* 0x000fc8000f8ec0ff */
[----:B------:R-:W-:-:S11]  /*04c0*/  UISETP.NE.U32.AND UP2, UPT, UR4, 0x1, UPT ;  /* 0x000000010400788c */ /* 0x000fd6000bf45070 */
.L_x_8:
[----:B-1----:R-:W1:Y:S01]  /*04d0*/  SHFL.IDX PT, R2, R72, RZ, 0x1f ;  /* 0x00001fff48027589 */ /* 0x002e6200000e0000 */
[----:B------:R-:W-:-:S04]  /*04e0*/  UISETP.NE.AND UP1, UPT, UR10, 0x2, UPT ;  /* 0x000000020a00788c */ /* 0x000fc8000bf25270 */
[----:B------:R-:W-:Y:S01]  /*04f0*/  USEL UR21, URZ, 0x1, UP1 ;  /* 0x00000001ff157887 */ /* 0x000fe20008800000 */
[----:B-1----:R-:W-:-:S13]  /*0500*/  ISETP.NE.AND P0, PT, R2, RZ, PT ;  /* 0x000000ff0200720c */ /* 0x002fda0003f05270 */
[----:B------:R-:W-:Y:S05]  /*0510*/  @P0 BRA `(.L_x_9) ;  /* 0x0000000000380947 */ /* 0x000fea0003800000 */
[----:B------:R-:W1:Y:S01]  /*0520*/  S2UR UR4, SR_CgaCtaId ;  /* 0x00000000000479c3 */ /* 0x000e620000008800 */
[----:B------:R-:W-:Y:S01]  /*0530*/  UMOV UR5, 0x400 ;  /* 0x0000040000057882 */ /* 0x000fe20000000000 */
[----:B------:R-:W-:Y:S01]  /*0540*/  UMOV UR6, 0x1 ;  /* 0x0000000100067882 */ /* 0x000fe20000000000 */
[----:B------:R-:W-:Y:S01]  /*0550*/  ELECT P0, URZ, PT ;  /* 0x0000000000ff782f */ /* 0x000fe20003800000 */
[----:B------:R-:W-:-:S04]  /*0560*/  UIADD3 UR6, UPT, UPT, -UR6, 0x100000, URZ ;  /* 0x0010000006067890 */ /* 0x000fc8000fffe1ff */
[----:B------:R-:W-:Y:S02]  /*0570*/  USHF.L.U32 UR7, UR6, 0xb, URZ ;  /* 0x0000000b06077899 */ /* 0x000fe400080006ff */
[----:B------:R-:W-:Y:S02]  /*0580*/  USHF.L.U32 UR6, UR6, 0x1, URZ ;  /* 0x0000000106067899 */ /* 0x000fe400080006ff */
[----:B-1----:R-:W-:Y:S01]  /*0590*/  ULEA UR4, UR4, UR5, 0x18 ;  /* 0x0000000504047291 */ /* 0x002fe2000f8ec0ff */
[----:B------:R-:W1:Y:S11]  /*05a0*/  FENCE.VIEW.ASYNC.S ;  /* 0x00000000000073c6 */ /* 0x000e760000000000 */
[----:B-1----:R1:W3:Y:S01]  /*05b0*/  SYNCS.EXCH.64 URZ, [UR4], UR6 ;  /* 0x0000000604ff75b2 */ /* 0x0022e20008000100 */
[----:B------:R1:W4:Y:S01]  /*05c0*/  SYNCS.EXCH.64 URZ, [UR4+0x10], UR6 ;  /* 0x0000100604ff75b2 */ /* 0x0003220008000100 */
[----:B------:R1:W1:Y:S01]  /*05d0*/  SYNCS.EXCH.64 URZ, [UR4+0x8], UR6 ;  /* 0x0000080604ff75b2 */ /* 0x0002620008000100 */
[----:B------:R1:W1:Y:S01]  /*05e0*/  SYNCS.EXCH.64 URZ, [UR4+0x18], UR6 ;  /* 0x0000180604ff75b2 */ /* 0x0002620008000100 */
[----:B------:R-:W-:Y:S01]  /*05f0*/  NOP ;  /* 0x0000000000007918 */ /* 0x000fe20000000000 */
.L_x_9:
[----:B------:R-:W2:Y:S01]  /*0600*/  SHFL.IDX PT, R2, R72, RZ, 0x1f ;  /* 0x00001fff48027589 */ /* 0x000ea200000e0000 */
[----:B------:R-:W-:Y:S01]  /*0610*/  NOP ;  /* 0x0000000000007918 */ /* 0x000fe20000000000 */
[----:B--2---:R-:W-:-:S13]  /*0620*/  ISETP.NE.AND P0, PT, R2, 0x1, PT ;  /* 0x000000010200780c */ /* 0x004fda0003f05270 */
[----:B------:R-:W-:Y:S05]  /*0630*/  @P0 BRA `(.L_x_10) ;  /* 0x0000000000580947 */ /* 0x000fea0003800000 */
[----:B-1----:R-:W1:Y:S01]  /*0640*/  S2UR UR4, SR_CgaCtaId ;  /* 0x00000000000479c3 */ /* 0x002e620000008800 */
[----:B------:R-:W-:Y:S01]  /*0650*/  UMOV UR5, 0x400 ;  /* 0x0000040000057882 */ /* 0x000fe20000000000 */
[----:B------:R-:W-:Y:S01]  /*0660*/  UMOV UR8, 0x20 ;  /* 0x0000002000087882 */ /* 0x000fe20000000000 */
[----:B------:R-:W-:Y:S01]  /*0670*/  UMOV UR6, 0x80 ;  /* 0x0000008000067882 */ /* 0x000fe20000000000 */
[----:B------:R-:W-:-:S04]  /*0680*/  UIADD3 UR8, UPT, UPT, -UR8, 0x100000, URZ ;  /* 0x0010000008087890 */ /* 0x000fc8000fffe1ff */
[----:B------:R-:W-:Y:S02]  /*0690*/  USHF.L.U32 UR9, UR8, 0xb, URZ ;  /* 0x0000000b08097899 */ /* 0x000fe400080006ff */
[----:B------:R-:W-:Y:S02]  /*06a0*/  USHF.L.U32 UR8, UR8, 0x1, URZ ;  /* 0x0000000108087899 */ /* 0x000fe400080006ff */
[----:B------:R-:W-:-:S04]  /*06b0*/  UIADD3 UR6, UPT, UPT, -UR6, 0x100000, URZ ;  /* 0x0010000006067890 */ /* 0x000fc8000fffe1ff */
[----:B------:R-:W-:Y:S02]  /*06c0*/  USHF.L.U32 UR7, UR6, 0xb, URZ ;  /* 0x0000000b06077899 */ /* 0x000fe400080006ff */
[----:B------:R-:W-:Y:S01]  /*06d0*/  USHF.L.U32 UR6, UR6, 0x1, URZ ;  /* 0x0000000106067899 */ /* 0x000fe200080006ff */
[----:B------:R-:W-:Y:S01]  /*06e0*/  ELECT P0, URZ, PT ;  /* 0x0000000000ff782f */ /* 0x000fe20003800000 */
[----:B-1----:R-:W-:Y:S01]  /*06f0*/  ULEA UR4, UR4, UR5, 0x18 ;  /* 0x0000000504047291 */ /* 0x002fe2000f8ec0ff */
[----:B------:R-:W1:Y:S11]  /*0700*/  FENCE.VIEW.ASYNC.S ;  /* 0x00000000000073c6 */ /* 0x000e760000000000 */
[----:B-1----:R2:W1:Y:S01]  /*0710*/  SYNCS.EXCH.64 URZ, [UR4+0x20], UR8 ;  /* 0x0000200804ff75b2 */ /* 0x0024620008000100 */
[----:B------:R2:W1:Y:S01]  /*0720*/  SYNCS.EXCH.64 URZ, [UR4+0x40], UR6 ;  /* 0x0000400604ff75b2 */ /* 0x0004620008000100 */
[----:B------:R2:W1:Y:S01]  /*0730*/  SYNCS.EXCH.64 URZ, [UR4+0x28], UR8 ;  /* 0x0000280804ff75b2 */ /* 0x0004620008000100 */
[----:B------:R2:W1:Y:S01]  /*0740*/  SYNCS.EXCH.64 URZ, [UR4+0x48], UR6 ;  /* 0x0000480604ff75b2 */ /* 0x0004620008000100 */
[----:B------:R2:W1:Y:S01]  /*0750*/  SYNCS.EXCH.64 URZ, [UR4+0x30], UR8 ;  /* 0x0000300804ff75b2 */ /* 0x0004620008000100 */
[----:B------:R2:W1:Y:S01]  /*0760*/  SYNCS.EXCH.64 URZ, [UR4+0x50], UR6 ;  /* 0x0000500604ff75b2 */ /* 0x0004620008000100 */
[----:B------:R2:W1:Y:S01]  /*0770*/  SYNCS.EXCH.64 URZ, [UR4+0x38], UR8 ;  /* 0x0000380804ff75b2 */ /* 0x0004620008000100 */
[----:B------:R2:W1:Y:S02]  /*0780*/  SYNCS.EXCH.64 URZ, [UR4+0x58], UR6 ;  /* 0x0000580604ff75b2 */ /* 0x0004640008000100 */
[----:B--2---:R-:W-:Y:S01]  /*0790*/  NOP ;  /* 0x0000000000007918 */ /* 0x004fe20000000000 */
.L_x_10:
[----:B------:R-:W2:Y:S01]  /*07a0*/  SHFL.IDX PT, R2, R72, RZ, 0x1f ;  /* 0x00001fff48027589 */ /* 0x000ea200000e0000 */
[----:B------:R-:W-:Y:S01]  /*07b0*/  NOP ;  /* 0x0000000000007918 */ /* 0x000fe20000000000 */
[----:B--2---:R-:W-:-:S13]  /*07c0*/  ISETP.NE.AND P0, PT, R2, 0x3, PT ;  /* 0x000000030200780c */ /* 0x004fda0003f05270 */
[----:B------:R-:W-:Y:S05]  /*07d0*/  @P0 BRA `(.L_x_11) ;  /* 0x0000000000300947 */ /* 0x000fea0003800000 */
[----:B-1----:R-:W1:Y:S01]  /*07e0*/  S2UR UR6, SR_CgaCtaId ;  /* 0x00000000000679c3 */ /* 0x002e620000008800 */
[----:B------:R-:W-:Y:S01]  /*07f0*/  UMOV UR4, 0x400 ;  /* 0x0000040000047882 */ /* 0x000fe20000000000 */
[----:B------:R-:W-:Y:S01]  /*0800*/  UMOV UR5, 0x20 ;  /* 0x0000002000057882 */ /* 0x000fe20000000000 */
[----:B------:R-:W-:Y:S01]  /*0810*/  ELECT P0, URZ, PT ;  /* 0x0000000000ff782f */ /* 0x000fe20003800000 */
[----:B-1----:R-:W-:Y:S02]  /*0820*/  ULEA UR6, UR6, UR4, 0x18 ;  /* 0x0000000406067291 */ /* 0x002fe4000f8ec0ff */
[----:B------:R-:W-:-:S04]  /*0830*/  UIADD3 UR4, UPT, UPT, -UR5, 0x100000, URZ ;  /* 0x0010000005047890 */ /* 0x000fc8000fffe1ff */
[----:B------:R-:W-:Y:S02]  /*0840*/  USHF.L.U32 UR5, UR4, 0xb, URZ ;  /* 0x0000000b04057899 */ /* 0x000fe400080006ff */
[----:B------:R-:W-:Y:S01]  /*0850*/  USHF.L.U32 UR4, UR4, 0x1, URZ ;  /* 0x0000000104047899 */ /* 0x000fe200080006ff */
[----:B------:R-:W1:Y:S11]  /*0860*/  FENCE.VIEW.ASYNC.S ;  /* 0x00000000000073c6 */ /* 0x000e760000000000 */
[----:B-1----:R2:W1:Y:S01]  /*0870*/  SYNCS.EXCH.64 URZ, [UR6+0x60], UR4 ;  /* 0x0000600406ff75b2 */ /* 0x0024620008000100 */
[----:B------:R2:W1:Y:S02]  /*0880*/  SYNCS.EXCH.64 URZ, [UR6+0x68], UR4 ;  /* 0x0000680406ff75b2 */ /* 0x0004640008000100 */
[----:B--2---:R-:W-:Y:S01]  /*0890*/  NOP ;  /* 0x0000000000007918 */ /* 0x004fe20000000000 */
.L_x_11:
[----:B------:R-:W2:Y:S01]  /*08a0*/  SHFL.IDX PT, R2, R72, RZ, 0x1f ;  /* 0x00001fff48027589 */ /* 0x000ea200000e0000 */
[----:B------:R-:W-:Y:S01]  /*08b0*/  NOP ;  /* 0x0000000000007918 */ /* 0x000fe20000000000 */
[----:B--2---:R-:W-:-:S13]  /*08c0*/  ISETP.NE.AND P0, PT, R2, 0x4, PT ;  /* 0x000000040200780c */ /* 0x004fda0003f05270 */
[----:B------:R-:W-:Y:S05]  /*08d0*/  @P0 BRA `(.L_x_12) ;  /* 0x00000000004c0947 */ /* 0x000fea0003800000 */
[----:B-1----:R-:W1:Y:S01]  /*08e0*/  S2UR UR6, SR_CgaCtaId ;  /* 0x00000000000679c3 */ /* 0x002e620000008800 */
[----:B------:R-:W-:Y:S01]  /*08f0*/  UMOV UR4, 0x100 ;  /* 0x0000010000047882 */ /* 0x000fe20000000000 */
[----:B------:R-:W-:Y:S01]  /*0900*/  UMOV UR5, 0x400 ;  /* 0x0000040000057882 */ /* 0x000fe20000000000 */
[----:B------:R-:W-:Y:S01]  /*0910*/  USEL UR4, UR4, 0xe0, UP2 ;  /* 0x000000e004047887 */ /* 0x000fe20009000000 */
[----:B------:R-:W-:Y:S01]  /*0920*/  UMOV UR8, 0x1 ;  /* 0x0000000100087882 */ /* 0x000fe20000000000 */
[----:B------:R-:W-:Y:S01]  /*0930*/  ELECT P0, URZ, PT ;  /* 0x0000000000ff782f */ /* 0x000fe20003800000 */
[----:B------:R-:W-:-:S04]  /*0940*/  UIADD3 UR8, UPT, UPT, -UR8, 0x100000, URZ ;  /* 0x0010000008087890 */ /* 0x000fc8000fffe1ff */
[----:B------:R-:W-:Y:S02]  /*0950*/  USHF.L.U32 UR9, UR8, 0xb, URZ ;  /* 0x0000000b08097899 */ /* 0x000fe400080006ff */
[----:B------:R-:W-:Y:S02]  /*0960*/  USHF.L.U32 UR8, UR8, 0x1, URZ ;  /* 0x0000000108087899 */ /* 0x000fe400080006ff */
[----:B-1----:R-:W-:Y:S02]  /*0970*/  ULEA UR6, UR6, UR5, 0x18 ;  /* 0x0000000506067291 */ /* 0x002fe4000f8ec0ff */
[----:B------:R-:W-:-:S04]  /*0980*/  UIADD3 UR4, UPT, UPT, -UR4, 0x100000, URZ ;  /* 0x0010000004047890 */ /* 0x000fc8000fffe1ff */
[----:B------:R-:W-:Y:S02]  /*0990*/  USHF.L.U32 UR5, UR4, 0xb, URZ ;  /* 0x0000000b04057899 */ /* 0x000fe400080006ff */
[----:B------:R-:W-:Y:S01]  /*09a0*/  USHF.L.U32 UR4, UR4, 0x1, URZ ;  /* 0x0000000104047899 */ /* 0x000fe200080006ff */
[----:B------:R-:W1:Y:S03]  /*09b0*/  FENCE.VIEW.ASYNC.S ;  /* 0x00000000000073c6 */ /* 0x000e660000000000 */
[----:B-1----:R2:W1:Y:S08]  /*09c0*/  SYNCS.EXCH.64 URZ, [UR6+0x70], UR8 ;  /* 0x0000700806ff75b2 */ /* 0x0024700008000100 */
[----:B------:R2:W1:Y:S01]  /*09d0*/  SYNCS.EXCH.64 URZ, [UR6+0x80], UR4 ;  /* 0x0000800406ff75b2 */ /* 0x0004620008000100 */
[----:B------:R2:W1:Y:S01]  /*09e0*/  SYNCS.EXCH.64 URZ, [UR6+0x78], UR8 ;  /* 0x0000780806ff75b2 */ /* 0x0004620008000100 */
[----:B------:R2:W1:Y:S02]  /*09f0*/  SYNCS.EXCH.64 URZ, [UR6+0x88], UR4 ;  /* 0x0000880406ff75b2 */ /* 0x0004640008000100 */
[----:B--2---:R-:W-:Y:S01]  /*0a00*/  NOP ;  /* 0x0000000000007918 */ /* 0x004fe20000000000 */
.L_x_12:
        /* <DEDUP_REMOVED lines=26> */
.L_x_13:
        /* <DEDUP_REMOVED lines=13> */
[----:B-1----:R2:W1:Y:S01]  /*0c80*/  SYNCS.EXCH.64 URZ, [UR4+0xd0], UR6 ;  /* 0x0000d00604ff75b2 */ /* 0x0024620008000100 */
[----:B------:R2:W1:Y:S01]  /*0c90*/  SYNCS.EXCH.64 URZ, [UR4+0xe0], UR6 ;  /* 0x0000e00604ff75b2 */ /* 0x0004620008000100 */
[----:B------:R2:W1:Y:S01]  /*0ca0*/  SYNCS.EXCH.64 URZ, [UR4+0xd8], UR6 ;  /* 0x0000d80604ff75b2 */ /* 0x0004620008000100 */
[----:B------:R2:W1:Y:S02]  /*0cb0*/  SYNCS.EXCH.64 URZ, [UR4+0xe8], UR6 ;  /* 0x0000e80604ff75b2 */ /* 0x0004640008000100 */
[----:B--2---:R-:W-:Y:S01]  /*0cc0*/  NOP ;  /* 0x0000000000007918 */ /* 0x004fe20000000000 */
.L_x_14:
[----:B------:R-:W2:Y:S01]  /*0cd0*/  S2UR UR5, SR_CTAID.X ;  /* 0x00000000000579c3 */ /* 0x000ea20000002500 */
[----:B------:R-:W-:-:S05]  /*0ce0*/  CS2R.32 R68, SR_CgaSize ;  /* 0x0000000000447805 */ /* 0x000fca0000008a00 */
[----:B------:R-:W-:-:S05]  /*0cf0*/  IMAD R68, R68, -0xa0, RZ ;  /* 0xffffff6044447824 */ /* 0x000fca00078e02ff */
[----:B-1----:R-:W-:-:S14]  /*0d00*/  R2UR UR7, R68 ;  /* 0x00000000440772ca */ /* 0x002fdc00000e0000 */
[----:B------:R-:W1:Y:S01]  /*0d10*/  LDCU UR7, c[0x0][UR7+0x2b0] ;  /* 0x00005600070777ac */ /* 0x000e620008000800 */
[----:B------:R-:W-:Y:S01]  /*0d20*/  NOP ;  /* 0x0000000000007918 */ /* 0x000fe20000000000 */
[----:B------:R-:W-:-:S05]  /*0d30*/  CS2R.32 R68, SR_CgaSize ;  /* 0x0000000000447805 */ /* 0x000fca0000008a00 */
[----:B------:R-:W-:-:S05]  /*0d40*/  IMAD R68, R68, -0xa0, RZ ;  /* 0xffffff6044447824 */ /* 0x000fca00078e02ff */
[----:B------:R-:W-:-:S14]  /*0d50*/  R2UR UR6, R68 ;  /* 0x00000000440672ca */ /* 0x000fdc00000e0000 */
[----:B------:R-:W3:Y:S01]  /*0d60*/  LDCU UR6, c[0x0][UR6+0x2b4] ;  /* 0x00005680060677ac */ /* 0x000ee20008000800 */
[----:B------:R-:W4:Y:S08]  /*0d70*/  S2UR UR4, SR_CTAID.Y ;  /* 0x00000000000479c3 */ /* 0x000f300000002600 */
[----:B------:R-:W3:Y:S01]  /*0d80*/  LDC R9, c[0x0][0xb24] ;  /* 0x0002c900ff097b82 */ /* 0x000ee20000000800 */
[----:B--2---:R-:W-:-:S02]  /*0d90*/  I2FP.F32.U32 R4, UR5 ;  /* 0x0000000500047c45 */ /* 0x004fc40008201000 */
[----:B------:R-:W-:-:S05]  /*0da0*/  CS2R.32 R5, SR_CgaSize ;  /* 0x0000000000057805 */ /* 0x000fca0000008a00 */
[----:B------:R-:W-:-:S06]  /*0db0*/  IMAD R5, R5, -0xa0, RZ ;  /* 0xffffff6005057824 */ /* 0x000fcc00078e02ff */
[----:B------:R-:W2:Y:S01]  /*0dc0*/  LDC R5, c[0x0][R5+0x2a0] ;  /* 0x0000a80005057b82 */ /* 0x000ea20000000800 */
[----:B------:R-:W-:Y:S01]  /*0dd0*/  MOV R21, UR5 ;  /* 0x0000000500157c02 */ /* 0x000fe20008000f00 */
[----:B-1----:R-:W-:Y:S01]  /*0de0*/  FMUL R4, R4, UR7 ;  /* 0x0000000704047c20 */ /* 0x002fe20008400000 */
[----:B----4-:R-:W-:Y:S02]  /*0df0*/  I2FP.F32.U32 R2, UR4 ;  /* 0x0000000400027c45 */ /* 0x010fe40008201000 */
[----:B------:R-:W-:-:S05]  /*0e00*/  CS2R.32 R3, SR_CgaSize ;  /* 0x0000000000037805 */ /* 0x000fca0000008a00 */
[----:B------:R-:W-:-:S06]  /*0e10*/  IMAD R3, R3, -0xa0, RZ ;  /* 0xffffff6003037824 */ /* 0x000fcc00078e02ff */
[----:B------:R-:W1:Y:S01]  /*0e20*/  LDC R3, c[0x0][R3+0x2a4] ;  /* 0x0000a90003037b82 */ /* 0x000e620000000800 */
[----:B------:R-:W4:Y:S01]  /*0e30*/  F2I.U32.TRUNC.NTZ R68, R4 ;  /* 0x0000000400447305 */ /* 0x000f22000020f000 */
[----:B------:R-:W-:Y:S01]  /*0e40*/  MOV R20, UR4 ;  /* 0x0000000400147c02 */ /* 0x000fe20008000f00 */
[----:B---3--:R-:W-:-:S05]  /*0e50*/  FMUL R2, R2, UR6 ;  /* 0x0000000602027c20 */ /* 0x008fca0008400000 */
[----:B------:R-:W-:Y:S01]  /*0e60*/  BAR.SYNC.DEFER_BLOCKING 0x0 ;  /* 0x0000000000007b1d */ /* 0x000fe20000010000 */
[----:B------:R-:W-:-:S05]  /*0e70*/  ISETP.GE.AND P0, PT, R9, 0x1, PT ;  /* 0x000000010900780c */ /* 0x000fca0003f06270 */
[----:B------:R-:W3:Y:S02]  /*0e80*/  F2I.U32.TRUNC.NTZ R66, R2 ;  /* 0x0000000200427305 */ /* 0x000ee4000020f000 */
[----:B------:R-:W1:Y:S01]  /*0e90*/  S2UR UR60, SR_CTAID.Z ;  /* 0x00000000003c79c3 */ /* 0x000e620000002700 */
[----:B----4-:R-:W-:-:S05]  /*0ea0*/  IADD3 R68, PT, PT, -R68, RZ, RZ ;  /* 0x000000ff44447210 */ /* 0x010fca0007ffe1ff */
[----:B--2---:R-:W-:Y:S01]  /*0eb0*/  IMAD R68, R5, R68, UR5 ;  /* 0x0000000505447e24 */ /* 0x004fe2000f8e0244 */
[----:B---3--:R-:W-:-:S05]  /*0ec0*/  IADD3 R66, PT, PT, -R66, RZ, RZ ;  /* 0x000000ff42427210 */ /* 0x008fca0007ffe1ff */
[----:B-1----:R-:W-:Y:S01]  /*0ed0*/  IMAD R66, R3, R66, UR4 ;  /* 0x0000000403427e24 */ /* 0x002fe2000f8e0242 */
[----:B------:R-:W-:Y:S06]  /*0ee0*/  @!P0 BRA `(.L_x_15) ;  /* 0x0000000000b88947 */ /* 0x000fec0003800000 */
[----:B------:R-:W1:Y:S01]  /*0ef0*/  LDC.64 R4, c[0x0][0xb18] ;  /* 0x0002c600ff047b82 */ /* 0x000e620000000a00 */
[----:B------:R-:W-:-:S07]  /*0f00*/  ISETP.NE.AND P0, PT, R9, 0x1, PT ;  /* 0x000000010900780c */ /* 0x000fce0003f05270 */
[----:B------:R-:W2:Y:S08]  /*0f10*/  LDC R10, c[0x0][0xb0c] ;  /* 0x0002c300ff0a7b82 */ /* 0x000eb00000000800 */
[----:B------:R-:W3:Y:S08]  /*0f20*/  LDC R11, c[0x0][0x370] ;  /* 0x0000dc00ff0b7b82 */ /* 0x000ef00000000800 */
[----:B------:R-:W4:Y:S01]  /*0f30*/  LDC R12, c[0x0][0x374] ;  /* 0x0000dd00ff0c7b82 */ /* 0x000f220000000800 */
[----:B-1----:R-:W-:-:S07]  /*0f40*/  ISETP.NE.AND P1, PT, R4, 0x1, PT ;  /* 0x000000010400780c */ /* 0x002fce0003f25270 */
[----:B------:R-:W3:Y:S01]  /*0f50*/  LDC.64 R6, c[0x0][0xb10] ;  /* 0x0002c400ff067b82 */ /* 0x000ee20000000a00 */
[----:B--2---:R-:W-:-:S07]  /*0f60*/  ISETP.NE.AND P2, PT, R10, 0x1, PT ;  /* 0x000000010a00780c */ /* 0x004fce0003f45270 */
[----:B------:R-:W1:Y:S08]  /*0f70*/  LDC R8, c[0x0][0xb20] ;  /* 0x0002c800ff087b82 */ /* 0x000e700000000800 */
[----:B------:R-:W2:Y:S01]  /*0f80*/  LDC.64 R2, c[0x0][0xb28] ;  /* 0x0002ca00ff027b82 */ /* 0x000ea20000000a00 */
[----:B----4-:R-:W-:-:S04]  /*0f90*/  IMAD.HI.U32 R13, R12, R5, RZ ;  /* 0x000000050c0d7227 */ /* 0x010fc800078e00ff */
[----:B------:R-:W-:-:S04]  /*0fa0*/  IMAD.HI.U32 R5, R20, R5, RZ ;  /* 0x0000000514057227 */ /* 0x000fc800078e00ff */
[----:B---3--:R-:W-:-:S04]  /*0fb0*/  IMAD.HI.U32 R14, R11, R6, RZ ;  /* 0x000000060b0e7227 */ /* 0x008fc800078e00ff */
[C---:B------:R-:W-:Y:S01]  /*0fc0*/  IMAD.HI.U32 R16, R21.reuse, R6, RZ ;  /* 0x0000000615107227 */ /* 0x040fe200078e00ff */
[-C--:B------:R-:W-:Y:S02]  /*0fd0*/  @P2 SHF.R.U32.HI R11, RZ, R7.reuse, R14 ;  /* 0x00000007ff0b2219 */ /* 0x080fe4000001160e */
[-C--:B-1----:R-:W-:Y:S02]  /*0fe0*/  @P1 SHF.R.U32.HI R12, RZ, R8.reuse, R13 ;  /* 0x00000008ff0c1219 */ /* 0x082fe4000001160d */
[----:B------:R-:W-:Y:S02]  /*0ff0*/  SHF.R.U32.HI R5, RZ, R8, R5 ;  /* 0x00000008ff057219 */ /* 0x000fe40000011605 */
[----:B------:R-:W-:Y:S02]  /*1000*/  SHF.R.U32.HI R16, RZ, R7, R16 ;  /* 0x00000007ff107219 */ /* 0x000fe40000011610 */
[----:B------:R-:W-:Y:S01]  /*1010*/  SEL R5, R20, R5, !P1 ;  /* 0x0000000514057207 */ /* 0x000fe20004800000 */
[----:B--2---:R-:W-:Y:S01]  /*1020*/  IMAD.HI.U32 R14, R12, R2, RZ ;  /* 0x000000020c0e7227 */ /* 0x004fe200078e00ff */
[----:B------:R-:W-:-:S02]  /*1030*/  SEL R7, R21, R16, !P2 ;  /* 0x0000001015077207 */ /* 0x000fc40005000000 */
[----:B------:R-:W-:Y:S01]  /*1040*/  IADD3 R13, PT, PT, -R5, RZ, RZ ;  /* 0x000000ff050d7210 */ /* 0x000fe20007ffe1ff */
[----:B------:R-:W-:Y:S01]  /*1050*/  IMAD.HI.U32 R6, R11, R2, RZ ;  /* 0x000000020b067227 */ /* 0x000fe200078e00ff */
[----:B------:R-:W-:-:S03]  /*1060*/  @P0 SHF.R.U32.HI R12, RZ, R3, R14 ;  /* 0x00000003ff0c0219 */ /* 0x000fc6000001160e */
[----:B------:R-:W-:Y:S01]  /*1070*/  IMAD R13, R4, R13, R20 ;  /* 0x0000000d040d7224 */ /* 0x000fe200078e0214 */
[----:B------:R-:W-:Y:S01]  /*1080*/  @P0 SHF.R.U32.HI R11, RZ, R3, R6 ;  /* 0x00000003ff0b0219 */ /* 0x000fe20000011606 */
[----:B------:R-:W-:-:S04]  /*1090*/  IMAD R12, R12, R9, RZ ;  /* 0x000000090c0c7224 */ /* 0x000fc800078e02ff */
[----:B------:R-:W-:Y:S01]  /*10a0*/  IMAD R6, R11, R9, RZ ;  /* 0x000000090b067224 */ /* 0x000fe200078e02ff */
[----:B------:R-:W-:-:S04]  /*10b0*/  ISETP.GE.AND P1, PT, R5, R12, PT ;  /* 0x0000000c0500720c */ /* 0x000fc80003f26270 */
[----:B------:R-:W-:Y:S01]  /*10c0*/  ISETP.GE.OR P1, PT, R7, R6, P1 ;  /* 0x000000060700720c */ /* 0x000fe20000f26670 */
[----:B------:R-:W-:-:S05]  /*10d0*/  IMAD.HI.U32 R6, R5, R2, RZ ;  /* 0x0000000205067227 */ /* 0x000fca00078e00ff */
[----:B------:R-:W-:-:S04]  /*10e0*/  SHF.R.U32.HI R6, RZ, R3, R6 ;  /* 0x00000003ff067219 */ /* 0x000fc80000011606 */
[----:B------:R-:W-:-:S03]  /*10f0*/  SEL R6, R5, R6, !P0 ;  /* 0x0000000605067207 */ /* 0x000fc60004000000 */
[----:B------:R-:W-:Y:S01]  /*1100*/  @!P1 IMAD.HI.U32 R8, R7, R2, RZ ;  /* 0x0000000207089227 */ /* 0x000fe200078e00ff */
[----:B------:R-:W-:-:S04]  /*1110*/  IADD3 R2, PT, PT, -R6, RZ, RZ ;  /* 0x000000ff06027210 */ /* 0x000fc80007ffe1ff */
[----:B------:R-:W-:Y:S01]  /*1120*/  @!P1 SHF.R.U32.HI R8, RZ, R3, R8 ;  /* 0x00000003ff089219 */ /* 0x000fe20000011608 */
[----:B------:R-:W-:-:S03]  /*1130*/  IMAD R2, R9, R2, R5 ;  /* 0x0000000209027224 */ /* 0x000fc600078e0205 */
[----:B------:R-:W-:-:S05]  /*1140*/  @!P1 SEL R3, R7, R8, !P0 ;  /* 0x0000000807039207 */ /* 0x000fca0004000000 */
[--C-:B------:R-:W-:Y:S02]  /*1150*/  @!P1 IMAD.IADD R6, R6, 0x1, -R3.reuse ;  /* 0x0000000106069824 */ /* 0x100fe400078e0a03 */
[----:B------:R-:W-:Y:S01]  /*1160*/  @!P1 IMAD R3, R2, R11, R3 ;  /* 0x0000000b02039224 */ /* 0x000fe200078e0203 */
[----:B------:R-:W-:Y:S01]  /*1170*/  IADD3 R2, PT, PT, -R7, RZ, RZ ;  /* 0x000000ff07027210 */ /* 0x000fe20007ffe1ff */
[----:B------:R-:W-:Y:S02]  /*1180*/  @!P1 IMAD R5, R6, R9, R7 ;  /* 0x0000000906059224 */ /* 0x000fe400078e0207 */
[----:B------:R-:W-:Y:S02]  /*1190*/  @!P1 IMAD.MOV.U32 R7, RZ, RZ, R3 ;  /* 0x000000ffff079224 */ /* 0x000fe400078e0003 */
[----:B------:R-:W-:Y:S02]  /*11a0*/  IMAD R2, R10, R2, R21 ;  /* 0x000000020a027224 */ /* 0x000fe400078e0215 */
[----:B------:R-:W-:-:S02]  /*11b0*/  IMAD R20, R5, R4, R13 ;  /* 0x0000000405147224 */ /* 0x000fc400078e020d */
[----:B------:R-:W-:Y:S02]  /*11c0*/  IMAD R21, R7, R10, R2 ;  /* 0x0000000a07157224 */ /* 0x000fe400078e0202 */
.L_x_15:
[----:B------:R-:W1:Y:S01]  /*11d0*/  LDCU UR4, c[0x0][0xb30] ;  /* 0x00016600ff0477ac */ /* 0x000e620008000800 */
[----:B------:R-:W2:Y:S08]  /*11e0*/  S2UR UR45, SR_CgaCtaId ;  /* 0x00000000002d79c3 */ /* 0x000eb00000008800 */
[----:B------:R-:W3:Y:S01]  /*11f0*/  LDC R26, c[0x0][0xb24] ;  /* 0x0002c900ff1a7b82 */ /* 0x000ee20000000800 */
[----:B-1----:R-:W-:-:S09]  /*1200*/  UISETP.NE.AND UP1, UPT, UR4, 0x1, UPT ;  /* 0x000000010400788c */ /* 0x002fd2000bf25270 */
[----:B--2---:R-:W-:Y:S05]  /*1210*/  BRA.U UP1, `(.L_x_16) ;  /* 0x0000000101407547 */ /* 0x004fea000b800000 */
[----:B------:R-:W1:Y:S08]  /*1220*/  LDC.64 R4, c[0x0][0xb10] ;  /* 0x0002c400ff047b82 */ /* 0x000e700000000a00 */
[----:B------:R-:W2:Y:S08]  /*1230*/  LDC.64 R2, c[0x0][0xb18] ;  /* 0x0002c600ff027b82 */ /* 0x000eb00000000a00 */
[----:B------:R-:W4:Y:S08]  /*1240*/  LDC R6, c[0x0][0xb20] ;  /* 0x0002c800ff067b82 */ /* 0x000f300000000800 */
[----:B------:R-:W3:Y:S01]  /*1250*/  LDC R8, c[0x0][0xb0c] ;  /* 0x0002c300ff087b82 */ /* 0x000ee20000000800 */
[----:B-1----:R-:W-:-:S05]  /*1260*/  IMAD.HI.U32 R4, R21, R4, RZ ;  /* 0x0000000415047227 */ /* 0x002fca00078e00ff */
[----:B------:R-:W-:Y:S01]  /*1270*/  SHF.R.U32.HI R4, RZ, R5, R4 ;  /* 0x00000005ff047219 */ /* 0x000fe20000011604 */
[----:B--2---:R-:W-:Y:S01]  /*1280*/  IMAD.HI.U32 R3, R20, R3, RZ ;  /* 0x0000000314037227 */ /* 0x004fe200078e00ff */
[----:B------:R-:W-:-:S04]  /*1290*/  ISETP.NE.AND P0, PT, R2, 0x1, PT ;  /* 0x000000010200780c */ /* 0x000fc80003f05270 */
[----:B----4-:R-:W-:-:S04]  /*12a0*/  SHF.R.U32.HI R3, RZ, R6, R3 ;  /* 0x00000006ff037219 */ /* 0x010fc80000011603 */
[----:B------:R-:W-:Y:S02]  /*12b0*/  SEL R3, R20, R3, !P0 ;  /* 0x0000000314037207 */ /* 0x000fe40004000000 */
[----:B---3--:R-:W-:-:S04]  /*12c0*/  ISETP.NE.AND P1, PT, R8, 0x1, PT ;  /* 0x000000010800780c */ /* 0x008fc80003f25270 */
[----:B------:R-:W-:-:S05]  /*12d0*/  SEL R4, R21, R4, !P1 ;  /* 0x0000000415047207 */ /* 0x000fca0004800000 */
[----:B------:R-:W-:Y:S02]  /*12e0*/  IMAD.IADD R5, R3, 0x1, -R4 ;  /* 0x0000000103057824 */ /* 0x000fe400078e0a04 */
[----:B------:R-:W-:Y:S02]  /*12f0*/  IMAD.IADD R3, R4, 0x1, -R3 ;  /* 0x0000000104037824 */ /* 0x000fe400078e0a03 */
[----:B------:R-:W-:Y:S02]  /*1300*/  IMAD R21, R5, R8, R21 ;  /* 0x0000000805157224 */ /* 0x000fe400078e0215 */
[----:B------:R-:W-:-:S07]  /*1310*/  IMAD R20, R3, R2, R20 ;  /* 0x0000000203147224 */ /* 0x000fce00078e0214 */
.L_x_16:
[----:B------:R-:W-:Y:S01]  /*1320*/  BAR.SYNC.DEFER_BLOCKING 0x0 ;  /* 0x0000000000007b1d */ /* 0x000fe20000010000 */
[----:B------:R-:W-:Y:S01]  /*1330*/  UISETP.NE.AND UP1, UPT, UR10, 0x2, UPT ;  /* 0x000000020a00788c */ /* 0x000fe2000bf25270 */
[----:B------:R-:W-:Y:S02]  /*1340*/  ISETP.NE.OR P5, PT, R0, 0x2, !P5 ;  /* 0x000000020000780c */ /* 0x000fe40006fa5670 */
[----:B------:R-:W-:-:S06]  /*1350*/  LOP3.LUT R2, R81, 0x1f, RZ, 0xc0, !PT ;  /* 0x0000001f51027812 */ /* 0x000fcc00078ec0ff */
[----:B------:R-:W-:Y:S05]  /*1360*/  BRA.U UP1, `(.L_x_17) ;  /* 0x0000001501407547 */ /* 0x000fea000b800000 */
[----:B------:R-:W1:Y:S01]  /*1370*/  LDCU UR6, c[0x0][0x38c] ;  /* 0x00007180ff0677ac */ /* 0x000e620008000800 */
[----:B------:R-:W2:Y:S01]  /*1380*/  LDC R9, c[0x0][0x370] ;  /* 0x0000dc00ff097b82 */ /* 0x000ea20000000800 */
[----:B------:R-:W-:Y:S01]  /*1390*/  PLOP3.LUT P1, PT, PT, PT, UP2, 0x80, 0x8 ;  /* 0x000000000008781c */ /* 0x000fe20003f2f028 */
[----:B------:R-:W-:Y:S01]  /*13a0*/  HFMA2 R12, -RZ, RZ, 0, 0 ;  /* 0x00000000ff0c7431 */ /* 0x000fe200000001ff */
[----:B------:R-:W-:Y:S01]  /*13b0*/  ISETP.EQ.OR P4, PT, R2, RZ, P5 ;  /* 0x000000ff0200720c */ /* 0x000fe20002f82670 */
[----:B------:R-:W-:Y:S01]  /*13c0*/  IMAD.MOV.U32 R15, RZ, RZ, 0x1 ;  /* 0x00000001ff0f7424 */ /* 0x000fe200078e00ff */
[----:B------:R-:W-:Y:S01]  /*13d0*/  PLOP3.LUT P1, PT, P1, PT, PT, 0x8, 0x80 ;  /* 0x000000000080781c */ /* 0x000fe20000f2e170 */
[----:B------:R-:W-:Y:S01]  /*13e0*/  IMAD.MOV.U32 R14, RZ, RZ, RZ ;  /* 0x000000ffff0e7224 */ /* 0x000fe200078e00ff */
[----:B------:R-:W-:Y:S01]  /*13f0*/  MOV R8, 0x1 ;  /* 0x0000000100087802 */ /* 0x000fe20000000f00 */
[----:B------:R-:W4:Y:S01]  /*1400*/  LDC R0, c[0x0][0x374] ;  /* 0x0000dd00ff007b82 */ /* 0x000f220000000800 */
[----:B------:R-:W-:Y:S01]  /*1410*/  IMAD.MOV.U32 R10, RZ, RZ, RZ ;  /* 0x000000ffff0a7224 */ /* 0x000fe200078e00ff */
[----:B------:R-:W2:Y:S01]  /*1420*/  LDCU.64 UR38, c[0x0][0x348] ;  /* 0x00006900ff2677ac */ /* 0x000ea20008000a00 */
[----:B------:R-:W-:Y:S01]  /*1430*/  UMOV UR23, URZ ;  /* 0x000000ff00177c82 */ /* 0x000fe20008000000 */
[----:B-1----:R-:W-:-:S02]  /*1440*/  UIADD3 UR5, UPT, UPT, UR6, 0x7f, URZ ;  /* 0x0000007f06057890 */ /* 0x002fc4000fffe0ff */
[----:B------:R-:W-:Y:S02]  /*1450*/  UIADD3 UR53, UPT, UPT, UR6, 0xfe, URZ ;  /* 0x000000fe06357890 */ /* 0x000fe4000fffe0ff */
[----:B------:R-:W-:-:S04]  /*1460*/  USHF.R.S32.HI UR4, URZ, 0x1f, UR5 ;  /* 0x0000001fff047899 */ /* 0x000fc80008011405 */
[----:B------:R-:W-:-:S04]  /*1470*/  ULEA.HI UR4, UR4, UR5, URZ, 0x7 ;  /* 0x0000000504047291 */ /* 0x000fc8000f8f38ff */
[----:B------:R-:W-:Y:S02]  /*1480*/  USHF.R.S32.HI UR46, URZ, 0x7, UR4 ;  /* 0x00000007ff2e7899 */ /* 0x000fe40008011404 */
[----:B------:R-:W-:Y:S02]  /*1490*/  UIADD3 UR4, UPT, UPT, UR6, -0x1, URZ ;  /* 0xffffffff06047890 */ /* 0x000fe4000fffe0ff */
[----:B------:R-:W-:Y:S02]  /*14a0*/  UISETP.LT.U32.AND UP0, UPT, UR46, 0x2, UPT ;  /* 0x000000022e00788c */ /* 0x000fe4000bf01070 */
[----:B------:R-:W-:Y:S02]  /*14b0*/  UISETP.GE.U32.AND UP1, UPT, UR4, -0xff, UPT ;  /* 0xffffff010400788c */ /* 0x000fe4000bf26070 */
[----:B------:R-:W-:-:S04]  /*14c0*/  USEL UR37, UR46, 0x2, UP0 ;  /* 0x000000022e257887 */ /* 0x000fc80008000000 */
[----:B------:R-:W-:Y:S02]  /*14d0*/  UIADD3 UR29, UPT, UPT, UR37, -0x1, URZ ;  /* 0xffffffff251d7890 */ /* 0x000fe4000fffe0ff */
[----:B------:R-:W-:-:S03]  /*14e0*/  UIADD3 UR47, UPT, UPT, UR46, -UR37, URZ ;  /* 0x800000252e2f7290 */ /* 0x000fc6000fffe0ff */
[----:B------:R-:W-:-:S04]  /*14f0*/  @UP1 UIADD3 UR29, UPT, UPT, UR37, URZ, URZ ;  /* 0x000000ff251d1290 */ /* 0x000fc8000fffe0ff */
[----:B--2---:R-:W-:-:S12]  /*1500*/  UIADD3 UR29, UPT, UPT, UR29, 0x1, URZ ;  /* 0x000000011d1d7890 */ /* 0x004fd8000fffe0ff */
.L_x_39:
[----:B------:R-:W-:Y:S01]  /*1510*/  UISETP.NE.AND UP0, UPT, UR45, URZ, UPT ;  /* 0x000000ff2d00728c */ /* 0x000fe2000bf05270 */
[----:B------:R-:W1:Y:S08]  /*1520*/  S2UR UR45, SR_CgaCtaId ;  /* 0x00000000002d79c3 */ /* 0x000e700000008800 */
[----:B------:R-:W-:Y:S05]  /*1530*/  BRA.U UP0, `(.L_x_18) ;  /* 0x0000000100347547 */ /* 0x000fea000b800000 */
[----:B------:R-:W2:Y:S01]  /*1540*/  S2R R2, SR_CgaCtaId ;  /* 0x0000000000027919 */ /* 0x000ea20000008800 */
[----:B------:R-:W-:-:S04]  /*1550*/  MOV R3, 0x400 ;  /* 0x0000040000037802 */ /* 0x000fc80000000f00 */
[----:B--2---:R-:W-:Y:S02]  /*1560*/  LEA R3, R2, R3, 0x18 ;  /* 0x0000000302037211 */ /* 0x004fe400078ec0ff */
[----:B------:R-:W-:-:S03]  /*1570*/  SHF.L.U32 R2, R8, 0x1f, RZ ;  /* 0x0000001f08027819 */ /* 0x000fc600000006ff */
[----:B------:R-:W-:-:S04]  /*1580*/  IMAD R3, R10, 0x8, R3 ;  /* 0x000000080a037824 */ /* 0x000fc800078e0203 */
[----:B------:R-:W2:Y:S02]  /*1590*/  SYNCS.PHASECHK.TRANS64.TRYWAIT P0, [R3+URZ+0xe0], R2 ;  /* 0x0000e002030075a7 */ /* 0x000ea400080011ff */
[----:B--2---:R-:W-:Y:S05]  /*15a0*/  @!P0 BRA `(.L_x_19) ;  /* 0x0000007000f48947 */ /* 0x004fea0003800000 */
.L_x_133:
[----:B------:R-:W-:Y:S01]  /*15b0*/  VIADD R10, R10, 0x1 ;  /* 0x000000010a0a7836 */ /* 0x000fe20000000000 */
[----:B------:R2:W-:Y:S04]  /*15c0*/  SYNCS.ARRIVE.TRANS64.A1T0 RZ, [R3+URZ+0xd0], RZ ;  /* 0x0000d0ff03ff79a7 */ /* 0x0005e800081000ff */
[----:B------:R-:W-:-:S04]  /*15d0*/  ISETP.NE.AND P0, PT, R10, 0x2, PT ;  /* 0x000000020a00780c */ /* 0x000fc80003f05270 */
[----:B------:R-:W-:Y:S02]  /*15e0*/  SEL R10, R10, RZ, P0 ;  /* 0x000000ff0a0a7207 */ /* 0x000fe40000000000 */
[----:B--2---:R-:W-:-:S04]  /*15f0*/  SEL R3, RZ, 0x1, P0 ;  /* 0x00000001ff037807 */ /* 0x004fc80000000000 */
[----:B------:R-:W-:Y:S02]  /*1600*/  LOP3.LUT R8, R8, R3, RZ, 0x3c, !PT ;  /* 0x0000000308087212 */ /* 0x000fe400078e3cff */
.L_x_18:
[----:B------:R-:W-:Y:S01]  /*1610*/  UMOV UR13, 0x400 ;  /* 0x00000400000d7882 */ /* 0x000fe20000000000 */
[----:B------:R-:W-:Y:S01]  /*1620*/  SHF.L.U32 R2, R15, 0x1f, RZ ;  /* 0x0000001f0f027819 */ /* 0x000fe200000006ff */
[----:B-1----:R-:W-:Y:S01]  /*1630*/  ULEA UR13, UR45, UR13, 0x18 ;  /* 0x0000000d2d0d7291 */ /* 0x002fe2000f8ec0ff */
[----:B------:R-:W-:Y:S01]  /*1640*/  R2UR UR59, R21 ;  /* 0x00000000153b72ca */ /* 0x000fe200000e0000 */
[----:B------:R-:W-:Y:S01]  /*1650*/  UISETP.GE.U32.AND UP0, UPT, UR53, 0xff, UPT ;  /* 0x000000ff3500788c */ /* 0x000fe2000bf06070 */
[----:B------:R-:W-:Y:S01]  /*1660*/  R2UR UR27, R20 ;  /* 0x00000000141b72ca */ /* 0x000fe200000e0000 */
[----:B------:R-:W-:Y:S01]  /*1670*/  ULEA UR4, UR23, UR13, 0x3 ;  /* 0x0000000d17047291 */ /* 0x000fe2000f8e18ff */
[----:B------:R-:W-:-:S08]  /*1680*/  UMOV UR21, URZ ;  /* 0x000000ff00157c82 */ /* 0x000fd00008000000 */
[----:B------:R1:W2:Y:S01]  /*1690*/  SYNCS.PHASECHK.TRANS64.TRYWAIT P2, [UR4+0x10], R2 ;  /* 0x00001002ff0075a7 */ /* 0x0002a20008041104 */
[----:B------:R-:W-:Y:S02]  /*16a0*/  USHF.L.U32 UR59, UR59, 0x7, URZ ;  /* 0x000000073b3b7899 */ /* 0x000fe400080006ff */
[----:B------:R-:W-:Y:S01]  /*16b0*/  USHF.L.U32 UR27, UR27, 0x6, URZ ;  /* 0x000000061b1b7899 */ /* 0x000fe200080006ff */
[----:B------:R-:W-:Y:S11]  /*16c0*/  BRA.U !UP0, `(.L_x_20) ;  /* 0x0000000508407547 */ /* 0x000ff6000b800000 */
[----:B------:R-:W-:Y:S01]  /*16d0*/  UMOV UR22, URZ ;  /* 0x000000ff00167c82 */ /* 0x000fe20008000000 */
[----:B------:R-:W-:-:S05]  /*16e0*/  UMOV UR6, UR23 ;  /* 0x0000001700067c82 */ /* 0x000fca0008000000 */
.L_x_27:
[----:B------:R-:W-:Y:S01]  /*16f0*/  ULEA UR57, UR6, UR13, 0x3 ;  /* 0x0000000d06397291 */ /* 0x000fe2000f8e18ff */
[----:B--2---:R-:W-:Y:S01]  /*1700*/  @!P5 MOV R3, 0x18000 ;  /* 0x000180000003d802 */ /* 0x004fe20000000f00 */
[----:B--2---:R-:W-:Y:S10]  /*1710*/  @P2 BRA `(.L_x_21) ;  /* 0x00000000000c2947 */ /* 0x004ff40003800000 */
[----:B------:R-:W-:-:S04]  /*1720*/  SHF.L.U32 R5, R15, 0x1f, RZ ;  /* 0x0000001f0f057819 */ /* 0x000fc800000006ff */
[----:B------:R-:W2:Y:S02]  /*1730*/  SYNCS.PHASECHK.TRANS64.TRYWAIT P0, [UR57+0x10], R5 ;  /* 0x00001005ff0075a7 */ /* 0x000ea40008001139 */
[----:B--2---:R-:W-:Y:S05]  /*1740*/  @!P0 BRA `(.L_x_22) ;  /* 0x0000007000a08947 */ /* 0x004fea0003800000 */
.L_x_21:
[----:B------:R2:W-:Y:S01]  /*1750*/  @!P5 SYNCS.ARRIVE.TRANS64 RZ, [UR57], R3 ;  /* 0x00000003ffffd9a7 */ /* 0x0005e20008000039 */
[----:B------:R-:W-:Y:S04]  /*1760*/  BSSY.RECONVERGENT B0, `(.L_x_23) ;  /* 0x0000003000007945 */ /* 0x000fe80003800200 */
[----:B------:R-:W-:Y:S05]  /*1770*/  @P4 BRA `(.L_x_24) ;  /* 0x0000000000044947 */ /* 0x000fea0003800000 */
[----:B------:R-:W-:Y:S05]  /*1780*/  BPT.TRAP 0x1 ;  /* 0x000000040000795c */ /* 0x000fea0000300000 */
.L_x_24:
[----:B------:R-:W-:Y:S05]  /*1790*/  BSYNC.RECONVERGENT B0 ;  /* 0x0000000000007941 */ /* 0x000fea0003800200 */
.L_x_23:
[----:B------:R-:W-:Y:S01]  /*17a0*/  UIADD3 UR4, UPT, UPT, UR6, 0x1, URZ ;  /* 0x0000000106047890 */ /* 0x000fe2000fffe0ff */
[----:B------:R-:W-:Y:S01]  /*17b0*/  BSSY.RECONVERGENT B0, `(.L_x_25) ;  /* 0x000003c000007945 */ /* 0x000fe20003800200 */
[----:B------:R-:W-:Y:S02]  /*17c0*/  ELECT P0, URZ, PT ;  /* 0x0000000000ff782f */ /* 0x000fe40003800000 */
[----:B------:R-:W-:-:S04]  /*17d0*/  UISETP.NE.AND UP0, UPT, UR4, 0x2, UPT ;  /* 0x000000020400788c */ /* 0x000fc8000bf05270 */
[----:B------:R-:W-:Y:S02]  /*17e0*/  USEL UR5, URZ, 0x1, UP0 ;  /* 0x00000001ff057887 */ /* 0x000fe40008000000 */
[----:B------:R-:W-:-:S04]  /*17f0*/  USEL UR23, UR4, URZ, UP0 ;  /* 0x000000ff04177287 */ /* 0x000fc80008000000 */
[----:B------:R-:W-:Y:S01]  /*1800*/  ULEA UR4, UR23, UR13, 0x3 ;  /* 0x0000000d17047291 */ /* 0x000fe2000f8e18ff */
[----:B------:R-:W-:-:S04]  /*1810*/  LOP3.LUT R15, R15, UR5, RZ, 0x3c, !PT ;  /* 0x000000050f0f7c12 */ /* 0x000fc8000f8e3cff */
[----:B-1----:R-:W-:-:S04]  /*1820*/  SHF.L.U32 R2, R15, 0x1f, RZ ;  /* 0x0000001f0f027819 */ /* 0x002fc800000006ff */
[----:B------:R1:W1:Y:S01]  /*1830*/  SYNCS.PHASECHK.TRANS64.TRYWAIT P2, [UR4+0x10], R2 ;  /* 0x00001002ff0075a7 */ /* 0x0002620008041104 */
[----:B------:R-:W-:Y:S05]  /*1840*/  @!P0 BRA `(.L_x_26) ;  /* 0x0000000000c88947 */ /* 0x000fea0003800000 */
[----:B------:R-:W-:Y:S02]  /*1850*/  ULEA UR32, UR6, UR13, 0x10 ;  /* 0x0000000d06207291 */ /* 0x000fe4000f8e80ff */
[----:B------:R-:W-:Y:S02]  /*1860*/  UIADD3 UR4, UP1, UPT, UR38, 0x80, URZ ;  /* 0x0000008026047890 */ /* 0x000fe4000ff3e0ff */
[----:B------:R-:W-:Y:S02]  /*1870*/  USHF.L.U32 UR58, UR22, 0x7, URZ ;  /* 0x00000007163a7899 */ /* 0x000fe400080006ff */
[----:B------:R-:W-:Y:S02]  /*1880*/  ULEA UR7, UR6, UR13, 0xf ;  /* 0x0000000d06077291 */ /* 0x000fe4000f8e78ff */
[----:B------:R-:W-:Y:S02]  /*1890*/  UIADD3 UR14, UP0, UPT, UR38, 0x180, URZ ;  /* 0x00000180260e7890 */ /* 0x000fe4000ff1e0ff */
[----:B------:R-:W-:-:S02]  /*18a0*/  UIADD3.X UR5, UPT, UPT, URZ, UR39, URZ, UP1, !UPT ;  /* 0x00000027ff057290 */ /* 0x000fc40008ffe4ff */
[----:B------:R-:W-:Y:S02]  /*18b0*/  UIADD3 UR56, UPT, UPT, UR32, 0x8400, URZ ;  /* 0x0000840020387890 */ /* 0x000fe4000fffe0ff */
[----:B------:R-:W-:Y:S02]  /*18c0*/  UIADD3 UR50, UPT, UPT, UR58, 0x20, URZ ;  /* 0x000000203a327890 */ /* 0x000fe4000fffe0ff */
[----:B------:R-:W-:Y:S02]  /*18d0*/  UIADD3 UR48, UPT, UPT, UR32, 0xc400, URZ ;  /* 0x0000c40020307890 */ /* 0x000fe4000fffe0ff */
[----:B------:R-:W-:Y:S02]  /*18e0*/  UIADD3 UR42, UPT, UPT, UR58, 0x40, URZ ;  /* 0x000000403a2a7890 */ /* 0x000fe4000fffe0ff */
[----:B------:R-:W-:Y:S02]  /*18f0*/  UIADD3 UR40, UPT, UPT, UR32, 0x10400, URZ ;  /* 0x0001040020287890 */ /* 0x000fe4000fffe0ff */
[----:B------:R-:W-:-:S02]  /*1900*/  UIADD3 UR34, UPT, UPT, UR58, 0x60, URZ ;  /* 0x000000603a227890 */ /* 0x000fc4000fffe0ff */
[----:B------:R-:W-:Y:S02]  /*1910*/  UIADD3 UR32, UPT, UPT, UR32, 0x14400, URZ ;  /* 0x0001440020207890 */ /* 0x000fe4000fffe0ff */
[----:B------:R-:W-:Y:S02]  /*1920*/  UIADD3.X UR15, UPT, UPT, URZ, UR39, URZ, UP0, !UPT ;  /* 0x00000027ff0f7290 */ /* 0x000fe400087fe4ff */
[----:B------:R-:W-:Y:S02]  /*1930*/  UIADD3 UR24, UPT, UPT, UR7, 0x28400, URZ ;  /* 0x0002840007187890 */ /* 0x000fe4000fffe0ff */
[----:B------:R-:W-:Y:S01]  /*1940*/  UIADD3 UR8, UPT, UPT, UR7, 0x2a400, URZ ;  /* 0x0002a40007087890 */ /* 0x000fe2000fffe0ff */
[----:B------:R-:W-:Y:S01]  /*1950*/  UMOV UR30, 0x0 ;  /* 0x00000000001e7882 */ /* 0x000fe20000000000 */
[----:B------:R-:W-:Y:S01]  /*1960*/  UMOV UR31, 0x10000000 ;  /* 0x10000000001f7882 */ /* 0x000fe20000000000 */
[----:B------:R-:W-:Y:S01]  /*1970*/  UMOV UR49, UR57 ;  /* 0x0000003900317c82 */ /* 0x000fe20008000000 */
[----:B------:R-:W-:Y:S01]  /*1980*/  UMOV UR51, UR59 ;  /* 0x0000003b00337c82 */ /* 0x000fe20008000000 */
[----:B------:R-:W-:Y:S01]  /*1990*/  UMOV UR52, UR60 ;  /* 0x0000003c00347c82 */ /* 0x000fe20008000000 */
[----:B------:R-:W-:Y:S01]  /*19a0*/  UMOV UR41, UR57 ;  /* 0x0000003900297c82 */ /* 0x000fe20008000000 */
[----:B------:R-:W-:Y:S01]  /*19b0*/  UMOV UR43, UR59 ;  /* 0x0000003b002b7c82 */ /* 0x000fe20008000000 */
[----:B------:R-:W-:Y:S01]  /*19c0*/  UMOV UR44, UR60 ;  /* 0x0000003c002c7c82 */ /* 0x000fe20008000000 */
[----:B------:R-:W-:Y:S01]  /*19d0*/  UTMALDG.3D [UR56], [UR4], desc[UR30] ;  /* 0x00001e38040075b4 */ /* 0x000fe20008011000 */
[----:B------:R-:W-:Y:S01]  /*19e0*/  UMOV UR33, UR57 ;  /* 0x0000003900217c82 */ /* 0x000fe20008000000 */
        /* <DEDUP_REMOVED lines=10> */
[----:B------:R-:W-:Y:S01]  /*1a90*/  UIADD3 UR16, UPT, UPT, UR7, 0x2c400, URZ ;  /* 0x0002c40007107890 */ /* 0x000fe2000fffe0ff */
[----:B------:R-:W-:Y:S01]  /*1aa0*/  UMOV UR17, UR57 ;  /* 0x0000003900117c82 */ /* 0x000fe20008000000 */
[----:B------:R-:W-:Y:S01]  /*1ab0*/  UMOV UR19, UR27 ;  /* 0x0000001b00137c82 */ /* 0x000fe20008000000 */
[----:B------:R-:W-:Y:S01]  /*1ac0*/  UTMALDG.3D [UR40], [UR4], desc[UR30] ;  /* 0x00001e28040075b4 */ /* 0x000fe20008011000 */
[----:B------:R-:W-:Y:S01]  /*1ad0*/  UMOV UR20, UR60 ;  /* 0x0000003c00147c82 */ /* 0x000fe20008000000 */
[----:B------:R-:W-:Y:S01]  /*1ae0*/  UMOV UR18, UR42 ;  /* 0x0000002a00127c82 */ /* 0x000fe20008000000 */
[----:B------:R-:W-:Y:S01]  /*1af0*/  UTMALDG.3D [UR32], [UR4], desc[UR30] ;  /* 0x00001e20040075b4 */ /* 0x000fe20008011000 */
[----:B------:R-:W-:Y:S01]  /*1b00*/  UTMALDG.3D [UR24], [UR14], desc[UR30] ;  /* 0x00001e180e0075b4 */ /* 0x000fe20008011000 */
[----:B------:R2:W-:Y:S01]  /*1b10*/  UTMALDG.3D [UR8], [UR14], desc[UR30] ;  /* 0x00001e080e0075b4 */ /* 0x0005e20008011000 */
[----:B------:R1:W-:Y:S01]  /*1b20*/  UTMALDG.3D [UR16], [UR14], desc[UR30] ;  /* 0x00001e100e0075b4 */ /* 0x0003e20008011000 */
[----:B--2---:R-:W-:Y:S01]  /*1b30*/  UIADD3 UR8, UPT, UPT, UR7, 0x2e400, URZ ;  /* 0x0002e40007087890 */ /* 0x004fe2000fffe0ff */
[----:B------:R-:W-:-:S08]  /*1b40*/  UMOV UR10, UR34 ;  /* 0x00000022000a7c82 */ /* 0x000fd00008000000 */
[----:B------:R2:W-:Y:S02]  /*1b50*/  UTMALDG.3D [UR8], [UR14], desc[UR30] ;  /* 0x00001e080e0075b4 */ /* 0x0005e40008011000 */
[----:B--2---:R-:W-:Y:S01]  /*1b60*/  NOP ;  /* 0x0000000000007918 */ /* 0x004fe20000000000 */
.L_x_26:
[----:B-1----:R-:W-:Y:S05]  /*1b70*/  BSYNC.RECONVERGENT B0 ;  /* 0x0000000000007941 */ /* 0x002fea0003800200 */
.L_x_25:
[----:B------:R-:W-:Y:S01]  /*1b80*/  UIADD3 UR22, UPT, UPT, UR22, 0x1, URZ ;  /* 0x0000000116167890 */ /* 0x000fe2000fffe0ff */
[----:B------:R-:W-:Y:S01]  /*1b90*/  UMOV UR6, UR23 ;  /* 0x0000001700067c82 */ /* 0x000fe20008000000 */
[----:B------:R-:W-:Y:S02]  /*1ba0*/  UMOV UR21, UR29 ;  /* 0x0000001d00157c82 */ /* 0x000fe40008000000 */
[----:B------:R-:W-:-:S09]  /*1bb0*/  UISETP.NE.AND UP0, UPT, UR22, UR29, UPT ;  /* 0x0000001d1600728c */ /* 0x000fd2000bf05270 */
[----:B------:R-:W-:Y:S05]  /*1bc0*/  BRA.U UP0, `(.L_x_27) ;  /* 0xfffffff900c87547 */ /* 0x000fea000b83ffff */
.L_x_20:
[----:B------:R-:W-:Y:S01]  /*1bd0*/  ULEA UR4, UR23, UR13, 0x3 ;  /* 0x0000000d17047291 */ /* 0x000fe2000f8e18ff */
[----:B-1----:R-:W-:Y:S01]  /*1be0*/  SHF.L.U32 R2, R15, 0x1f, RZ ;  /* 0x0000001f0f027819 */ /* 0x002fe200000006ff */
[----:B------:R-:W-:Y:S01]  /*1bf0*/  @!P1 SYNCS.ARRIVE.TRANS64.A1T0 RZ, [UR13+0x68], RZ ;  /* 0x000068ffffff99a7 */ /* 0x000fe2000810000d */
[----:B------:R-:W-:-:S06]  /*1c00*/  UISETP.GT.AND UP0, UPT, UR46, UR37, UPT ;  /* 0x000000252e00728c */ /* 0x000fcc000bf04270 */
[----:B------:R1:W1:Y:S03]  /*1c10*/  SYNCS.PHASECHK.TRANS64.TRYWAIT P1, [UR4+0x10], R2 ;  /* 0x00001002ff0075a7 */ /* 0x0002660008021104 */
[----:B------:R-:W-:Y:S05]  /*1c20*/  BRA.U !UP0, `(.L_x_28) ;  /* 0x00000005083c7547 */ /* 0x000fea000b800000 */
[----:B------:R-:W-:Y:S01]  /*1c30*/  UIADD3 UR22, UPT, UPT, UR47, UR21, URZ ;  /* 0x000000152f167290 */ /* 0x000fe2000fffe0ff */
[----:B------:R-:W-:-:S11]  /*1c40*/  UMOV UR6, UR23 ;  /* 0x0000001700067c82 */ /* 0x000fd60008000000 */
.L_x_35:
[----:B------:R-:W-:Y:S01]  /*1c50*/  ULEA UR57, UR6, UR13, 0x3 ;  /* 0x0000000d06397291 */ /* 0x000fe2000f8e18ff */
[----:B--2---:R-:W-:Y:S01]  /*1c60*/  @!P5 MOV R3, 0x18000 ;  /* 0x000180000003d802 */ /* 0x004fe20000000f00 */
[----:B-1----:R-:W-:Y:S10]  /*1c70*/  @P1 BRA `(.L_x_29) ;  /* 0x00000000000c1947 */ /* 0x002ff40003800000 */
[----:B------:R-:W-:-:S04]  /*1c80*/  SHF.L.U32 R5, R15, 0x1f, RZ ;  /* 0x0000001f0f057819 */ /* 0x000fc800000006ff */
[----:B------:R-:W1:Y:S02]  /*1c90*/  SYNCS.PHASECHK.TRANS64.TRYWAIT P0, [UR57+0x10], R5 ;  /* 0x00001005ff0075a7 */ /* 0x000e640008001139 */
[----:B-1----:R-:W-:Y:S05]  /*1ca0*/  @!P0 BRA `(.L_x_30) ;  /* 0x0000006c00608947 */ /* 0x002fea0003800000 */
.L_x_29:
[----:B------:R2:W-:Y:S01]  /*1cb0*/  @!P5 SYNCS.ARRIVE.TRANS64 RZ, [UR57], R3 ;  /* 0x00000003ffffd9a7 */ /* 0x0005e20008000039 */
[----:B------:R-:W-:Y:S04]  /*1cc0*/  BSSY.RECONVERGENT B0, `(.L_x_31) ;  /* 0x0000003000007945 */ /* 0x000fe80003800200 */
[----:B------:R-:W-:Y:S05]  /*1cd0*/  @P4 BRA `(.L_x_32) ;  /* 0x0000000000044947 */ /* 0x000fea0003800000 */
[----:B------:R-:W-:Y:S05]  /*1ce0*/  BPT.TRAP 0x1 ;  /* 0x000000040000795c */ /* 0x000fea0000300000 */
.L_x_32:
[----:B------:R-:W-:Y:S05]  /*1cf0*/  BSYNC.RECONVERGENT B0 ;  /* 0x0000000000007941 */ /* 0x000fea0003800200 */
.L_x_31:
        /* <DEDUP_REMOVED lines=61> */
.L_x_34:
[----:B-1----:R-:W-:Y:S05]  /*20d0*/  BSYNC.RECONVERGENT B0 ;  /* 0x0000000000007941 */ /* 0x002fea0003800200 */
.L_x_33:
[----:B------:R-:W-:Y:S01]  /*20e0*/  UIADD3 UR21, UPT, UPT, UR21, 0x1, URZ ;  /* 0x0000000115157890 */ /* 0x000fe2000fffe0ff */
[----:B------:R-:W-:-:S03]  /*20f0*/  UMOV UR6, UR23 ;  /* 0x0000001700067c82 */ /* 0x000fc60008000000 */
[----:B------:R-:W-:-:S09]  /*2100*/  UISETP.NE.AND UP0, UPT, UR21, UR22, UPT ;  /* 0x000000161500728c */ /* 0x000fd2000bf05270 */
[----:B------:R-:W-:Y:S05]  /*2110*/  BRA.U UP0, `(.L_x_35) ;  /* 0xfffffff900cc7547 */ /* 0x000fea000b83ffff */
.L_x_28:
[----:B-1----:R-:W-:Y:S01]  /*2120*/  LEA R2, R14, UR13, 0x3 ;  /* 0x0000000d0e027c11 */ /* 0x002fe2000f8e18ff */
[----:B------:R-:W-:Y:S01]  /*2130*/  NOP ;  /* 0x0000000000007918 */ /* 0x000fe20000000000 */
[----:B--2---:R-:W-:Y:S02]  /*2140*/  SHF.L.U32 R3, R12, 0x1f, RZ ;  /* 0x0000001f0c037819 */ /* 0x004fe400000006ff */
[----:B------:R-:W-:Y:S02]  /*2150*/  LEA R4, R14, UR13, 0x4 ;  /* 0x0000000d0e047c11 */ /* 0x000fe4000f8e20ff */
[----:B------:R-:W1:Y:S02]  /*2160*/  SYNCS.PHASECHK.TRANS64.TRYWAIT P0, [R2+URZ+0x70], R3 ;  /* 0x00007003020075a7 */ /* 0x000e6400080011ff */
[----:B-1----:R-:W-:Y:S05]  /*2170*/  @!P0 BRA `(.L_x_36) ;  /* 0x0000006800448947 */ /* 0x002fea0003800000 */
.L_x_136:
[----:B------:R-:W2:Y:S01]  /*2180*/  LDS.128 R4, [R4+0x100] ;  /* 0x0001000004047984 */ /* 0x000ea20000000c00 */
[----:B---3--:R-:W-:Y:S01]  /*2190*/  ISETP.GE.AND P0, PT, R26, 0x1, PT ;  /* 0x000000011a00780c */ /* 0x008fe20003f06270 */
[----:B-1----:R-:W-:Y:S01]  /*21a0*/  VIADD R2, R2, 0x80 ;  /* 0x0000008002027836 */ /* 0x002fe20000000000 */
[----:B------:R-:W-:Y:S01]  /*21b0*/  @!PT LDS RZ, [RZ] ;  /* 0x00000000fffff984 */ /* 0x000fe20000000800 */
[----:B------:R-:W-:Y:S01]  /*21c0*/  @!PT LDS RZ, [RZ] ;  /* 0x00000000fffff984 */ /* 0x000fe20000000800 */
[----:B------:R-:W-:Y:S01]  /*21d0*/  @!PT LDS RZ, [RZ] ;  /* 0x00000000fffff984 */ /* 0x000fe20000000800 */
[----:B------:R-:W-:Y:S01]  /*21e0*/  @!PT LDS RZ, [RZ] ;  /* 0x00000000fffff984 */ /* 0x000fe20000000800 */
[----:B------:R1:W-:Y:S06]  /*21f0*/  MEMBAR.ALL.CTA ;  /* 0x0000000000007992 */ /* 0x0003ec0000008000 */
[----:B-1----:R-:W1:Y:S01]  /*2200*/  FENCE.VIEW.ASYNC.S ;  /* 0x00000000000073c6 */ /* 0x002e620000000000 */
[----:B------:R-:W-:-:S04]  /*2210*/  PRMT R2, RZ, 0x654, R2 ;  /* 0x00000654ff027816 */ /* 0x000fc80000000002 */
[----:B-1----:R1:W-:Y:S01]  /*2220*/  SYNCS.ARRIVE.TRANS64.RED.A1T0 RZ, [R2+URZ], RZ ;  /* 0x000000ff02ff79a7 */ /* 0x0023e200081004ff */
[----:B--2---:R-:W-:-:S13]  /*2230*/  LOP3.LUT P2, RZ, R6, 0x1, RZ, 0xc0, !PT ;  /* 0x0000000106ff7812 */ /* 0x004fda000784c0ff */
[----:B------:R-:W-:Y:S01]  /*2240*/  @P2 SHF.R.U32.HI R3, RZ, 0x10, R5 ;  /* 0x00000010ff032819 */ /* 0x000fe20000011605 */
[----:B------:R-:W-:Y:S01]  /*2250*/  VOTEU.ANY UP0, P2 ;  /* 0x0000000000ff7886 */ /* 0x000fe20001000100 */
[----:B------:R-:W-:Y:S02]  /*2260*/  @P2 MOV R13, R4 ;  /* 0x00000004000d2202 */ /* 0x000fe40000000f00 */
[----:B------:R-:W-:Y:S02]  /*2270*/  @P2 R2UR.BROADCAST UR4, R3 ;  /* 0x00000000030422ca */ /* 0x000fe400008e0000 */
[----:B------:R-:W-:-:S11]  /*2280*/  @P2 LOP3.LUT R11, R5, 0xffff, RZ, 0xc0, !PT ;  /* 0x0000ffff050b2812 */ /* 0x000fd600078ec0ff */
[----:B------:R-:W-:Y:S01]  /*2290*/  @UP0 UMOV UR60, UR4 ;  /* 0x00000004003c0c82 */ /* 0x000fe20008000000 */
[----:B-1----:R-:W-:Y:S05]  /*22a0*/  @!P0 BRA `(.L_x_37) ;  /* 0x0000000000b88947 */ /* 0x002fea0003800000 */
[----:B------:R-:W4:Y:S01]  /*22b0*/  LDC.64 R4, c[0x0][0xb18] ;  /* 0x0002c600ff047b82 */ /* 0x000f220000000a00 */
[----:B------:R-:W-:-:S07]  /*22c0*/  ISETP.NE.AND P3, PT, R26, 0x1, PT ;  /* 0x000000011a00780c */ /* 0x000fce0003f65270 */
[----:B------:R-:W1:Y:S08]  /*22d0*/  LDC.64 R6, c[0x0][0xb10] ;  /* 0x0002c400ff067b82 */ /* 0x000e700000000a00 */
[----:B------:R-:W2:Y:S08]  /*22e0*/  LDC R16, c[0x0][0xb20] ;  /* 0x0002c800ff107b82 */ /* 0x000eb00000000800 */
[----:B------:R-:W3:Y:S01]  /*22f0*/  LDC R18, c[0x0][0xb0c] ;  /* 0x0002c300ff127b82 */ /* 0x000ee20000000800 */
[----:B----4-:R-:W-:Y:S01]  /*2300*/  IMAD.HI.U32 R17, R0, R5, RZ ;  /* 0x0000000500117227 */ /* 0x010fe200078e00ff */
[----:B------:R-:W-:-:S03]  /*2310*/  ISETP.NE.AND P0, PT, R4, 0x1, PT ;  /* 0x000000010400780c */ /* 0x000fc60003f05270 */
[----:B------:R-:W-:-:S03]  /*2320*/  IMAD.HI.U32 R5, R11, R5, RZ ;  /* 0x000000050b057227 */ /* 0x000fc600078e00ff */
[----:B------:R-:W4:Y:S01]  /*2330*/  LDC.64 R2, c[0x0][0xb28] ;  /* 0x0002ca00ff027b82 */ /* 0x000f220000000a00 */
[----:B-1----:R-:W-:-:S04]  /*2340*/  IMAD.HI.U32 R20, R9, R6, RZ ;  /* 0x0000000609147227 */ /* 0x002fc800078e00ff */
[----:B------:R-:W-:Y:S01]  /*2350*/  IMAD.HI.U32 R22, R13, R6, RZ ;  /* 0x000000060d167227 */ /* 0x000fe200078e00ff */
[----:B------:R-:W-:Y:S02]  /*2360*/  SHF.R.U32.HI R20, RZ, R7, R20 ;  /* 0x00000007ff147219 */ /* 0x000fe40000011614 */
[-C--:B--2---:R-:W-:Y:S02]  /*2370*/  SHF.R.U32.HI R17, RZ, R16.reuse, R17 ;  /* 0x00000010ff117219 */ /* 0x084fe40000011611 */
[----:B------:R-:W-:Y:S02]  /*2380*/  SHF.R.U32.HI R16, RZ, R16, R5 ;  /* 0x00000010ff107219 */ /* 0x000fe40000011605 */
[----:B------:R-:W-:Y:S02]  /*2390*/  SEL R17, R0, R17, !P0 ;  /* 0x0000001100117207 */ /* 0x000fe40004000000 */
[----:B------:R-:W-:Y:S02]  /*23a0*/  SHF.R.U32.HI R22, RZ, R7, R22 ;  /* 0x00000007ff167219 */ /* 0x000fe40000011616 */
[----:B---3--:R-:W-:-:S02]  /*23b0*/  ISETP.NE.AND P1, PT, R18, 0x1, PT ;  /* 0x000000011200780c */ /* 0x008fc40003f25270 */
[----:B------:R-:W-:Y:S02]  /*23c0*/  SEL R5, R11, R16, !P0 ;  /* 0x000000100b057207 */ /* 0x000fe40004000000 */
[----:B------:R-:W-:Y:S02]  /*23d0*/  SEL R19, R9, R20, !P1 ;  /* 0x0000001409137207 */ /* 0x000fe40004800000 */
[----:B------:R-:W-:Y:S01]  /*23e0*/  SEL R7, R13, R22, !P1 ;  /* 0x000000160d077207 */ /* 0x000fe20004800000 */
[----:B----4-:R-:W-:-:S04]  /*23f0*/  IMAD.HI.U32 R20, R17, R2, RZ ;  /* 0x0000000211147227 */ /* 0x010fc800078e00ff */
[----:B------:R-:W-:Y:S01]  /*2400*/  IMAD.HI.U32 R6, R19, R2, RZ ;  /* 0x0000000213067227 */ /* 0x000fe200078e00ff */
[----:B------:R-:W-:-:S04]  /*2410*/  @P3 SHF.R.U32.HI R17, RZ, R3, R20 ;  /* 0x00000003ff113219 */ /* 0x000fc80000011614 */
        /* <DEDUP_REMOVED lines=8> */
[----:B------:R-:W-:-:S04]  /*24a0*/  @!P0 IMAD.HI.U32 R16, R7, R2, RZ ;  /* 0x0000000207108227 */ /* 0x000fc800078e00ff */
[----:B------:R-:W-:Y:S01]  /*24b0*/  IMAD.MOV R2, RZ, RZ, -R6 ;  /* 0x000000ffff027224 */ /* 0x000fe200078e0a06 */
[----:B------:R-:W-:-:S03]  /*24c0*/  @!P0 SHF.R.U32.HI R16, RZ, R3, R16 ;  /* 0x00000003ff108219 */ /* 0x000fc60000011610 */
[----:B------:R-:W-:Y:S01]  /*24d0*/  IMAD R2, R26, R2, R5 ;  /* 0x000000021a027224 */ /* 0x000fe200078e0205 */
[----:B------:R-:W-:Y:S02]  /*24e0*/  @!P0 SEL R3, R7, R16, !P3 ;  /* 0x0000001007038207 */ /* 0x000fe40005800000 */
[----:B------:R-:W-:-:S03]  /*24f0*/  IADD3 R16, PT, PT, -R5, RZ, RZ ;  /* 0x000000ff05107210 */ /* 0x000fc60007ffe1ff */
[--C-:B------:R-:W-:Y:S02]  /*2500*/  @!P0 IMAD.IADD R6, R6, 0x1, -R3.reuse ;  /* 0x0000000106068824 */ /* 0x100fe400078e0a03 */
[----:B------:R-:W-:Y:S01]  /*2510*/  @!P0 IMAD R3, R2, R19, R3 ;  /* 0x0000001302038224 */ /* 0x000fe200078e0203 */
[----:B------:R-:W-:Y:S01]  /*2520*/  IADD3 R2, PT, PT, -R7, RZ, RZ ;  /* 0x000000ff07027210 */ /* 0x000fe20007ffe1ff */
[----:B------:R-:W-:Y:S02]  /*2530*/  @!P0 IMAD R5, R26, R6, R7 ;  /* 0x000000061a058224 */ /* 0x000fe400078e0207 */
[----:B------:R-:W-:Y:S02]  /*2540*/  IMAD R11, R4, R16, R11 ;  /* 0x00000010040b7224 */ /* 0x000fe400078e020b */
[----:B------:R-:W-:Y:S02]  /*2550*/  @!P0 IMAD.MOV.U32 R7, RZ, RZ, R3 ;  /* 0x000000ffff078224 */ /* 0x000fe400078e0003 */
[----:B------:R-:W-:-:S02]  /*2560*/  IMAD R2, R18, R2, R13 ;  /* 0x0000000212027224 */ /* 0x000fc400078e020d */
[----:B------:R-:W-:Y:S02]  /*2570*/  IMAD R11, R5, R4, R11 ;  /* 0x00000004050b7224 */ /* 0x000fe400078e020b */
[----:B------:R-:W-:Y:S02]  /*2580*/  IMAD R13, R7, R18, R2 ;  /* 0x00000012070d7224 */ /* 0x000fe400078e0202 */
.L_x_37:
[----:B------:R-:W1:Y:S02]  /*2590*/  LDCU UR4, c[0x0][0xb30] ;  /* 0x00016600ff0477ac */ /* 0x000e640008000800 */
[----:B-1----:R-:W-:-:S09]  /*25a0*/  UISETP.NE.AND UP0, UPT, UR4, 0x1, UPT ;  /* 0x000000010400788c */ /* 0x002fd2000bf05270 */
[----:B------:R-:W-:Y:S05]  /*25b0*/  BRA.U UP0, `(.L_x_38) ;  /* 0x0000000100407547 */ /* 0x000fea000b800000 */
[----:B------:R-:W1:Y:S08]  /*25c0*/  LDC.64 R4, c[0x0][0xb10] ;  /* 0x0002c400ff047b82 */ /* 0x000e700000000a00 */
[----:B------:R-:W2:Y:S08]  /*25d0*/  LDC.64 R2, c[0x0][0xb18] ;  /* 0x0002c600ff027b82 */ /* 0x000eb00000000a00 */
[----:B------:R-:W3:Y:S08]  /*25e0*/  LDC R6, c[0x0][0xb20] ;  /* 0x0002c800ff067b82 */ /* 0x000ef00000000800 */
[----:B------:R-:W4:Y:S01]  /*25f0*/  LDC R16, c[0x0][0xb0c] ;  /* 0x0002c300ff107b82 */ /* 0x000f220000000800 */
[----:B-1----:R-:W-:-:S05]  /*2600*/  IMAD.HI.U32 R4, R13, R4, RZ ;  /* 0x000000040d047227 */ /* 0x002fca00078e00ff */
[----:B------:R-:W-:Y:S01]  /*2610*/  SHF.R.U32.HI R4, RZ, R5, R4 ;  /* 0x00000005ff047219 */ /* 0x000fe20000011604 */
[----:B--2---:R-:W-:Y:S01]  /*2620*/  IMAD.HI.U32 R3, R11, R3, RZ ;  /* 0x000000030b037227 */ /* 0x004fe200078e00ff */
[----:B------:R-:W-:-:S04]  /*2630*/  ISETP.NE.AND P0, PT, R2, 0x1, PT ;  /* 0x000000010200780c */ /* 0x000fc80003f05270 */
[----:B---3--:R-:W-:-:S04]  /*2640*/  SHF.R.U32.HI R6, RZ, R6, R3 ;  /* 0x00000006ff067219 */ /* 0x008fc80000011603 */
[----:B------:R-:W-:Y:S02]  /*2650*/  SEL R3, R11, R6, !P0 ;  /* 0x000000060b037207 */ /* 0x000fe40004000000 */
[----:B----4-:R-:W-:-:S04]  /*2660*/  ISETP.NE.AND P1, PT, R16, 0x1, PT ;  /* 0x000000011000780c */ /* 0x010fc80003f25270 */
[----:B------:R-:W-:-:S05]  /*2670*/  SEL R4, R13, R4, !P1 ;  /* 0x000000040d047207 */ /* 0x000fca0004800000 */
[----:B------:R-:W-:Y:S02]  /*2680*/  IMAD.IADD R5, R3, 0x1, -R4 ;  /* 0x0000000103057824 */ /* 0x000fe400078e0a04 */
[----:B------:R-:W-:Y:S02]  /*2690*/  IMAD.IADD R3, R4, 0x1, -R3 ;  /* 0x0000000104037824 */ /* 0x000fe400078e0a03 */
[----:B------:R-:W-:Y:S02]  /*26a0*/  IMAD R13, R5, R16, R13 ;  /* 0x00000010050d7224 */ /* 0x000fe400078e020d */
[----:B------:R-:W-:-:S07]  /*26b0*/  IMAD R11, R3, R2, R11 ;  /* 0x00000002030b7224 */ /* 0x000fce00078e020b */
.L_x_38:
[----:B------:R-:W-:Y:S01]  /*26c0*/  VIADD R14, R14, 0x1 ;  /* 0x000000010e0e7836 */ /* 0x000fe20000000000 */
[----:B------:R-:W-:Y:S01]  /*26d0*/  PLOP3.LUT P1, PT, PT, PT, PT, 0x80, 0x8 ;  /* 0x000000000008781c */ /* 0x000fe20003f2f070 */
[----:B------:R-:W-:Y:S02]  /*26e0*/  IMAD.IADD R21, R13, 0x1, R68 ;  /* 0x000000010d157824 */ /* 0x000fe400078e0244 */
[----:B------:R-:W-:Y:S01]  /*26f0*/  IMAD.IADD R20, R11, 0x1, R66 ;  /* 0x000000010b147824 */ /* 0x000fe200078e0242 */
[----:B------:R-:W-:-:S04]  /*2700*/  ISETP.NE.AND P0, PT, R14, 0x2, PT ;  /* 0x000000020e00780c */ /* 0x000fc80003f05270 */
[----:B------:R-:W-:Y:S02]  /*2710*/  SEL R3, RZ, 0x1, P0 ;  /* 0x00000001ff037807 */ /* 0x000fe40000000000 */
[----:B------:R-:W-:Y:S02]  /*2720*/  SEL R14, R14, RZ, P0 ;  /* 0x000000ff0e0e7207 */ /* 0x000fe40000000000 */
[----:B------:R-:W-:Y:S01]  /*2730*/  LOP3.LUT R12, R12, R3, RZ, 0x3c, !PT ;  /* 0x000000030c0c7212 */ /* 0x000fe200078e3cff */
[----:B------:R-:W-:Y:S06]  /*2740*/  @P2 BRA `(.L_x_39) ;  /* 0xffffffec00702947 */ /* 0x000fec000383ffff */
[----:B------:R-:W-:Y:S01]  /*2750*/  UIADD3 UR13, UPT, UPT, UR13, 0x10, URZ ;  /* 0x000000100d0d7890 */ /* 0x000fe2000fffe0ff */
[----:B------:R-:W-:-:S03]  /*2760*/  SHF.L.U32 R3, R15, 0x1f, RZ ;  /* 0x0000001f0f037819 */ /* 0x000fc600000006ff */
[----:B------:R-:W-:-:S09]  /*2770*/  ULEA UR4, UR23, UR13, 0x3 ;  /* 0x0000000d17047291 */ /* 0x000fd2000f8e18ff */
[----:B------:R-:W1:Y:S02]  /*2780*/  SYNCS.PHASECHK.TRANS64.TRYWAIT P0, [UR4], R3 ;  /* 0x00000003ff0075a7 */ /* 0x000e640008001104 */
[----:B-1----:R-:W-:Y:S05]  /*2790*/  @!P0 BRA `(.L_x_40) ;  /* 0x0000006000d08947 */ /* 0x002fea0003800000 */
.L_x_138:
[----:B------:R-:W-:-:S04]  /*27a0*/  UIADD3 UR4, UPT, UPT, UR23, 0x1, URZ ;  /* 0x0000000117047890 */ /* 0x000fc8000fffe0ff */
[----:B------:R-:W-:-:S04]  /*27b0*/  UISETP.NE.AND UP0, UPT, UR4, 0x2, UPT ;  /* 0x000000020400788c */ /* 0x000fc8000bf05270 */
[----:B------:R-:W-:Y:S02]  /*27c0*/  USEL UR5, URZ, 0x1, UP0 ;  /* 0x00000001ff057887 */ /* 0x000fe40008000000 */
[----:B------:R-:W-:-:S04]  /*27d0*/  USEL UR4, UR4, URZ, UP0 ;  /* 0x000000ff04047287 */ /* 0x000fc80008000000 */
[----:B------:R-:W-:Y:S01]  /*27e0*/  ULEA UR4, UR4, UR13, 0x3 ;  /* 0x0000000d04047291 */ /* 0x000fe2000f8e18ff */
[----:B-1----:R-:W-:-:S04]  /*27f0*/  LOP3.LUT R3, R15, UR5, RZ, 0x3c, !PT ;  /* 0x000000050f037c12 */ /* 0x002fc8000f8e3cff */
[----:B------:R-:W-:Y:S01]  /*2800*/  SHF.L.U32 R3, R3, 0x1f, RZ ;  /* 0x0000001f03037819 */ /* 0x000fe200000006ff */
[----:B----4-:R-:W-:-:S07]  /*2810*/  IMAD.U32 R0, RZ, RZ, UR4 ;  /* 0x00000004ff007e24 */ /* 0x010fce000f8e00ff */
.L_x_41:
[----:B-1----:R1:W2:Y:S02]  /*2820*/  SYNCS.PHASECHK.TRANS64.TRYWAIT P0, [R0+URZ], R3 ;  /* 0x00000003000075a7 */ /* 0x0022a400080011ff */
[----:B--2---:R-:W-:Y:S05]  /*2830*/  @!P0 NANOSLEEP.SYNCS 0x989680 ;  /* 0x009896800000895d */ /* 0x004fea0003900000 */
[----:B------:R-:W2:Y:S02]  /*2840*/  @!P0 SYNCS.PHASECHK.TRANS64 P0, [R0+URZ], R3 ;  /* 0x00000003000085a7 */ /* 0x000ea400080010ff */
[----:B--2---:R-:W-:Y:S05]  /*2850*/  @P0 EXIT ;  /* 0x000000000000094d */ /* 0x004fea0003800000 */
[----:B------:R-:W-:Y:S05]  /*2860*/  BRA `(.L_x_41) ;  /* 0xfffffffc00ec7947 */ /* 0x000fea000383ffff */
.L_x_17:
[----:B------:R-:W-:-:S04]  /*2870*/  UISETP.NE.AND UP1, UPT, UR45, URZ, UPT ;  /* 0x000000ff2d00728c */ /* 0x000fc8000bf25270 */
[----:B------:R-:W-:-:S09]  /*2880*/  UISETP.NE.OR UP1, UPT, UR10, 0x1, UP1 ;  /* 0x000000010a00788c */ /* 0x000fd20008f25670 */
[----:B------:R-:W-:Y:S05]  /*2890*/  BRA.U UP1, `(.L_x_42) ;  /* 0x0000000501487547 */ /* 0x000fea000b800000 */
[----:B------:R-:W-:Y:S01]  /*28a0*/  ISETP.NE.AND P2, PT, R2, RZ, PT ;  /* 0x000000ff0200720c */ /* 0x000fe20003f45270 */
[----:B------:R-:W-:Y:S01]  /*28b0*/  IMAD.MOV.U32 R12, RZ, RZ, 0x1 ;  /* 0x00000001ff0c7424 */ /* 0x000fe200078e00ff */
[----:B------:R-:W-:Y:S02]  /*28c0*/  CS2R R10, SRZ ;  /* 0x00000000000a7805 */ /* 0x000fe4000001ff00 */
[----:B------:R-:W-:Y:S01]  /*28d0*/  CS2R R8, SRZ ;  /* 0x0000000000087805 */ /* 0x000fe2000001ff00 */
[----:B------:R-:W-:Y:S01]  /*28e0*/  UMOV UR6, 0x400 ;  /* 0x0000040000067882 */ /* 0x000fe20000000000 */
[----:B------:R-:W-:Y:S01]  /*28f0*/  UMOV UR5, URZ ;  /* 0x000000ff00057c82 */ /* 0x000fe20008000000 */
[----:B------:R-:W-:-:S12]  /*2900*/  ULEA UR6, UR45, UR6, 0x18 ;  /* 0x000000062d067291 */ /* 0x000fd8000f8ec0ff */
.L_x_46:
[----:B------:R-:W-:Y:S02]  /*2910*/  LEA R0, R8, UR6, 0x3 ;  /* 0x0000000608007c11 */ /* 0x000fe4000f8e18ff */
[----:B------:R-:W-:-:S03]  /*2920*/  SHF.L.U32 R5, R9, 0x1f, RZ ;  /* 0x0000001f09057819 */ /* 0x000fc600000006ff */
[----:B------:R-:W-:Y:S01]  /*2930*/  VIADD R4, R0, 0xe0 ;  /* 0x000000e000047836 */ /* 0x000fe20000000000 */
[----:B------:R-:W1:Y:S02]  /*2940*/  SYNCS.PHASECHK.TRANS64.TRYWAIT P0, [R0+URZ+0xd0], R5 ;  /* 0x0000d005000075a7 */ /* 0x000e6400080011ff */
[----:B-1----:R-:W-:Y:S05]  /*2950*/  @!P0 BRA `(.L_x_43) ;  /* 0x0000006000788947 */ /* 0x002fea0003800000 */
.L_x_139:
[----:B------:R-:W-:Y:S01]  /*2960*/  ULEA UR4, UR5, UR6, 0x3 ;  /* 0x0000000605047291 */ /* 0x000fe2000f8e18ff */
[----:B------:R-:W-:Y:S02]  /*2970*/  PRMT R4, RZ, 0x654, R4 ;  /* 0x00000654ff047816 */ /* 0x000fe40000000004 */
[----:B-1----:R-:W-:Y:S01]  /*2980*/  SHF.L.U32 R5, R12, 0x1f, RZ ;  /* 0x0000001f0c057819 */ /* 0x002fe200000006ff */
[----:B------:R-:W-:Y:S01]  /*2990*/  UIADD3 UR7, UPT, UPT, UR4, 0x70, URZ ;  /* 0x0000007004077890 */ /* 0x000fe2000fffe0ff */
[----:B------:R1:W-:Y:S05]  /*29a0*/  SYNCS.ARRIVE.TRANS64.RED.A1T0 RZ, [R4+URZ], RZ ;  /* 0x000000ff04ff79a7 */ /* 0x0003ea00081004ff */
[----:B------:R-:W-:Y:S01]  /*29b0*/  IMAD.U32 R7, RZ, RZ, UR7 ;  /* 0x00000007ff077e24 */ /* 0x000fe2000f8e00ff */
[----:B------:R-:W2:Y:S04]  /*29c0*/  SYNCS.PHASECHK.TRANS64.TRYWAIT P0, [UR4+0x80], R5 ;  /* 0x00008005ff0075a7 */ /* 0x000ea80008001104 */
[----:B------:R-:W-:Y:S01]  /*29d0*/  PRMT R6, R2, 0x654, R7 ;  /* 0x0000065402067816 */ /* 0x000fe20000000007 */
[----:B-1----:R-:W-:Y:S01]  /*29e0*/  @!P2 IMAD.MOV.U32 R4, RZ, RZ, 0x10 ;  /* 0x00000010ff04a424 */ /* 0x002fe200078e00ff */
[----:B--2---:R-:W-:Y:S06]  /*29f0*/  @!P0 BRA `(.L_x_44) ;  /* 0x0000006000648947 */ /* 0x004fec0003800000 */
.L_x_141:
[----:B------:R-:W-:Y:S01]  /*2a00*/  ULEA UR8, UR5, UR6, 0x4 ;  /* 0x0000000605087291 */ /* 0x000fe2000f8e20ff */
[----:B------:R-:W-:Y:S01]  /*2a10*/  SEL R3, R6, R3, !P2 ;  /* 0x0000000306037207 */ /* 0x000fe20005000000 */
[----:B------:R-:W-:Y:S01]  /*2a20*/  UIADD3 UR9, UPT, UPT, UR4, 0x70, URZ ;  /* 0x0000007004097890 */ /* 0x000fe2000fffe0ff */
[----:B-1----:R-:W-:Y:S01]  /*2a30*/  LEA R0, R11, UR6, 0x3 ;  /* 0x000000060b007c11 */ /* 0x002fe2000f8e18ff */
[----:B------:R-:W-:Y:S01]  /*2a40*/  UIADD3 UR8, UPT, UPT, UR8, 0x100, URZ ;  /* 0x0000010008087890 */ /* 0x000fe2000fffe0ff */
[----:B------:R-:W-:Y:S01]  /*2a50*/  SHF.L.U32 R5, R10, 0x1f, RZ ;  /* 0x0000001f0a057819 */ /* 0x000fe200000006ff */
[----:B------:R1:W-:Y:S01]  /*2a60*/  @!P2 SYNCS.ARRIVE.TRANS64.RED RZ, [R3+URZ], R4 ;  /* 0x0000000403ffa9a7 */ /* 0x0003e200080004ff */
[----:B------:R-:W-:Y:S01]  /*2a70*/  UIADD3 UR4, UPT, UPT, UR5, 0x1, URZ ;  /* 0x0000000105047890 */ /* 0x000fe2000fffe0ff */
[----:B------:R-:W-:-:S03]  /*2a80*/  VIADD R8, R8, 0x1 ;  /* 0x0000000108087836 */ /* 0x000fc60000000000 */
[----:B------:R-:W-:Y:S02]  /*2a90*/  UISETP.NE.AND UP0, UPT, UR4, 0x2, UPT ;  /* 0x000000020400788c */ /* 0x000fe4000bf05270 */
[----:B------:R-:W-:Y:S06]  /*2aa0*/  UGETNEXTWORKID.BROADCAST [UR8], [UR9] ;  /* 0x00000000080073ca */ /* 0x000fec0008000100 */
[----:B------:R-:W-:Y:S01]  /*2ab0*/  USEL UR7, URZ, 0x1, UP0 ;  /* 0x00000001ff077887 */ /* 0x000fe20008000000 */
[----:B------:R-:W-:Y:S01]  /*2ac0*/  ISETP.NE.AND P0, PT, R8, 0x2, PT ;  /* 0x000000020800780c */ /* 0x000fe20003f05270 */
[----:B------:R-:W-:Y:S01]  /*2ad0*/  USEL UR5, UR4, URZ, UP0 ;  /* 0x000000ff04057287 */ /* 0x000fe20008000000 */
[----:B------:R-:W2:Y:S03]  /*2ae0*/  SYNCS.PHASECHK.TRANS64.TRYWAIT P1, [R0+URZ+0x70], R5 ;  /* 0x00007005000075a7 */ /* 0x000ea600080211ff */
[----:B------:R-:W-:Y:S01]  /*2af0*/  LOP3.LUT R12, R12, UR7, RZ, 0x3c, !PT ;  /* 0x000000070c0c7c12 */ /* 0x000fe2000f8e3cff */
[----:B-12---:R-:W-:Y:S07]  /*2b00*/  @!P1 BRA `(.L_x_45) ;  /* 0x0000006000389947 */ /* 0x006fee0003800000 */
.L_x_142:
[C---:B------:R-:W-:Y:S01]  /*2b10*/  LEA R4, R11.reuse, UR6, 0x4 ;  /* 0x000000060b047c11 */ /* 0x040fe2000f8e20ff */
[----:B-1----:R-:W-:Y:S01]  /*2b20*/  VIADD R0, R0, 0x80 ;  /* 0x0000008000007836 */ /* 0x002fe20000000000 */
[----:B------:R-:W-:Y:S01]  /*2b30*/  SEL R8, R8, RZ, P0 ;  /* 0x000000ff08087207 */ /* 0x000fe20000000000 */
[----:B------:R-:W-:-:S03]  /*2b40*/  VIADD R11, R11, 0x1 ;  /* 0x000000010b0b7836 */ /* 0x000fc60000000000 */
[----:B------:R-:W1:Y:S01]  /*2b50*/  LDS.128 R4, [R4+0x100] ;  /* 0x0001000004047984 */ /* 0x000e620000000c00 */
[----:B------:R-:W-:Y:S02]  /*2b60*/  PRMT R0, RZ, 0x654, R0 ;  /* 0x00000654ff007816 */ /* 0x000fe40000000000 */
[C---:B------:R-:W-:Y:S01]  /*2b70*/  ISETP.NE.AND P1, PT, R11.reuse, 0x2, PT ;  /* 0x000000020b00780c */ /* 0x040fe20003f25270 */
[----:B------:R-:W-:Y:S01]  /*2b80*/  @!PT LDS RZ, [RZ] ;  /* 0x00000000fffff984 */ /* 0x000fe20000000800 */
[----:B------:R-:W-:Y:S01]  /*2b90*/  @!PT LDS RZ, [RZ] ;  /* 0x00000000fffff984 */ /* 0x000fe20000000800 */
[----:B------:R-:W-:Y:S01]  /*2ba0*/  @!PT LDS RZ, [RZ] ;  /* 0x00000000fffff984 */ /* 0x000fe20000000800 */
[----:B------:R-:W-:Y:S01]  /*2bb0*/  @!PT LDS RZ, [RZ] ;  /* 0x00000000fffff984 */ /* 0x000fe20000000800 */
[----:B------:R2:W-:Y:S06]  /*2bc0*/  MEMBAR.ALL.CTA ;  /* 0x0000000000007992 */ /* 0x0005ec0000008000 */
[----:B--2---:R-:W2:Y:S01]  /*2bd0*/  FENCE.VIEW.ASYNC.S ;  /* 0x00000000000073c6 */ /* 0x004ea20000000000 */
[----:B------:R-:W-:Y:S01]  /*2be0*/  SEL R11, R11, RZ, P1 ;  /* 0x000000ff0b0b7207 */ /* 0x000fe20000800000 */
[----:B--2---:R2:W-:Y:S01]  /*2bf0*/  SYNCS.ARRIVE.TRANS64.RED.A1T0 RZ, [R0+URZ], RZ ;  /* 0x000000ff00ff79a7 */ /* 0x0045e200081004ff */
[----:B-1----:R-:W-:-:S02]  /*2c00*/  LOP3.LUT P3, RZ, R6, 0x1, RZ, 0xc0, !PT ;  /* 0x0000000106ff7812 */ /* 0x002fc4000786c0ff */
[----:B------:R-:W-:-:S04]  /*2c10*/  SEL R5, RZ, 0x1, P1 ;  /* 0x00000001ff057807 */ /* 0x000fc80000800000 */
[----:B------:R-:W-:Y:S02]  /*2c20*/  LOP3.LUT R10, R10, R5, RZ, 0x3c, !PT ;  /* 0x000000050a0a7212 */ /* 0x000fe400078e3cff */
[----:B--2---:R-:W-:-:S04]  /*2c30*/  SEL R0, RZ, 0x1, P0 ;  /* 0x00000001ff007807 */ /* 0x004fc80000000000 */
[----:B------:R-:W-:Y:S01]  /*2c40*/  LOP3.LUT R9, R9, R0, RZ, 0x3c, !PT ;  /* 0x0000000009097212 */ /* 0x000fe200078e3cff */
[----:B------:R-:W-:Y:S06]  /*2c50*/  @P3 BRA `(.L_x_46) ;  /* 0xfffffffc002c3947 */ /* 0x000fec000383ffff */
[----:B------:R-:W-:Y:S01]  /*2c60*/  ULEA UR4, UR5, UR6, 0x3 ;  /* 0x0000000605047291 */ /* 0x000fe2000f8e18ff */
[----:B------:R-:W-:-:S08]  /*2c70*/  SHF.L.U32 R3, R12, 0x1f, RZ ;  /* 0x0000001f0c037819 */ /* 0x000fd000000006ff */
[----:B------:R-:W1:Y:S02]  /*2c80*/  SYNCS.PHASECHK.TRANS64 P0, [UR4+0x80], R3 ;  /* 0x00008003ff0075a7 */ /* 0x000e640008001004 */
[----:B-1----:R-:W-:Y:S05]  /*2c90*/  @P0 BRA `(.L_x_47) ;  /* 0x0000000000080947 */ /* 0x002fea0003800000 */
[----:B------:R-:W1:Y:S02]  /*2ca0*/  SYNCS.PHASECHK.TRANS64.TRYWAIT P0, [UR4+0x80], R3 ;  /* 0x00008003ff0075a7 */ /* 0x000e640008001104 */
[----:B-1----:R-:W-:Y:S05]  /*2cb0*/  @!P0 BRA `(.L_x_48) ;  /* 0x0000005c00e08947 */ /* 0x002fea0003800000 */
.L_x_47:
[----:B------:R-:W-:-:S04]  /*2cc0*/  UIADD3 UR7, UPT, UPT, UR5, 0x1, URZ ;  /* 0x0000000105077890 */ /* 0x000fc8000fffe0ff */
[----:B------:R-:W-:-:S04]  /*2cd0*/  UISETP.NE.AND UP0, UPT, UR7, 0x2, UPT ;  /* 0x000000020700788c */ /* 0x000fc8000bf05270 */
[----:B------:R-:W-:Y:S02]  /*2ce0*/  USEL UR8, URZ, 0x1, UP0 ;  /* 0x00000001ff087887 */ /* 0x000fe40008000000 */
[----:B------:R-:W-:-:S04]  /*2cf0*/  USEL UR7, UR7, URZ, UP0 ;  /* 0x000000ff07077287 */ /* 0x000fc80008000000 */
[----:B------:R-:W-:Y:S01]  /*2d00*/  ULEA UR7, UR7, UR6, 0x3 ;  /* 0x0000000607077291 */ /* 0x000fe2000f8e18ff */
[----:B-1----:R-:W-:-:S04]  /*2d10*/  LOP3.LUT R3, R12, UR8, RZ, 0x3c, !PT ;  /* 0x000000080c037c12 */ /* 0x002fc8000f8e3cff */
[----:B------:R-:W-:-:S04]  /*2d20*/  SHF.L.U32 R0, R3, 0x1f, RZ ;  /* 0x0000001f03007819 */ /* 0x000fc800000006ff */
[----:B------:R-:W1:Y:S02]  /*2d30*/  SYNCS.PHASECHK.TRANS64 P0, [UR7+0x80], R0 ;  /* 0x00008000ff0075a7 */ /* 0x000e640008001007 */
[----:B-1----:R-:W-:Y:S05]  /*2d40*/  @P0 EXIT ;  /* 0x000000000000094d */ /* 0x002fea0003800000 */
[----:B------:R-:W-:Y:S02]  /*2d50*/  SHF.L.U32 R3, R3, 0x1f, RZ ;  /* 0x0000001f03037819 */ /* 0x000fe400000006ff */
[----:B------:R-:W-:-:S07]  /*2d60*/  MOV R0, UR7 ;  /* 0x0000000700007c02 */ /* 0x000fce0008000f00 */
.L_x_49:
[----:B-1----:R1:W2:Y:S02]  /*2d70*/  SYNCS.PHASECHK.TRANS64.TRYWAIT P0, [R0+URZ+0x80], R3 ;  /* 0x00008003000075a7 */ /* 0x0022a400080011ff */
[----:B--2---:R-:W-:Y:S05]  /*2d80*/  @!P0 NANOSLEEP.SYNCS 0x989680 ;  /* 0x009896800000895d */ /* 0x004fea0003900000 */
[----:B------:R-:W2:Y:S02]  /*2d90*/  @!P0 SYNCS.PHASECHK.TRANS64 P0, [R0+URZ+0x80], R3 ;  /* 0x00008003000085a7 */ /* 0x000ea400080010ff */
[----:B--2---:R-:W-:Y:S05]  /*2da0*/  @P0 EXIT ;  /* 0x000000000000094d */ /* 0x004fea0003800000 */
[----:B------:R-:W-:Y:S05]  /*2db0*/  BRA `(.L_x_49) ;  /* 0xfffffffc00ec7947 */ /* 0x000fea000383ffff */
.L_x_42:
[----:B------:R-:W-:-:S09]  /*2dc0*/  UISETP.NE.AND UP1, UPT, UR10, URZ, UPT ;  /* 0x000000ff0a00728c */ /* 0x000fd2000bf25270 */
[----:B------:R-:W-:Y:S05]  /*2dd0*/  BRA.U UP1, `(.L_x_50) ;  /* 0x0000001501047547 */ /* 0x000fea000b800000 */
[----:B------:R-:W-:Y:S01]  /*2de0*/  UMOV UR4, 0x40 ;  /* 0x0000004000047882 */ /* 0x000fe20000000000 */
[----:B------:R-:W-:Y:S01]  /*2df0*/  NOP ;  /* 0x0000000000007918 */ /* 0x000fe20000000000 */
[----:B------:R-:W-:Y:S01]  /*2e00*/  ULEA UR5, UR45, UR4, 0x18 ;  /* 0x000000042d057291 */ /* 0x000fe2000f8ec0ff */
[----:B------:R-:W-:Y:S02]  /*2e10*/  UMOV UR6, 0x400 ;  /* 0x0000040000067882 */ /* 0x000fe40000000000 */
[----:B------:R-:W-:-:S06]  /*2e20*/  ULEA UR6, UR45, UR6, 0x18 ;  /* 0x000000062d067291 */ /* 0x000fcc000f8ec0ff */
[----:B------:R-:W1:Y:S02]  /*2e30*/  LDS.U8 R0, [UR5+0x1c] ;  /* 0x00001c05ff007984 */ /* 0x000e640008000000 */
[----:B-1----:R-:W-:-:S13]  /*2e40*/  ISETP.NE.AND P0, PT, R0, RZ, PT ;  /* 0x000000ff0000720c */ /* 0x002fda0003f05270 */
[----:B------:R-:W-:Y:S05]  /*2e50*/  @P0 BRA `(.L_x_51) ;  /* 0x0000000000580947 */ /* 0x000fea0003800000 */
[----:B------:R-:W-:-:S13]  /*2e60*/  ELECT P0, URZ, PT ;  /* 0x0000000000ff782f */ /* 0x000fda0003800000 */
[----:B------:R-:W-:Y:S05]  /*2e70*/  @!P0 BRA `(.L_x_52) ;  /* 0x0000000000608947 */ /* 0x000fea0003800000 */
[----:B------:R-:W-:Y:S01]  /*2e80*/  UMOV UR4, 0x10 ;  /* 0x0000001000047882 */ /* 0x000fe20000000000 */
[----:B------:R-:W-:Y:S01]  /*2e90*/  HFMA2 R0, -RZ, RZ, 0, 5.9604644775390625e-08 ;  /* 0x00000001ff007431 */ /* 0x000fe200000001ff */
[----:B------:R-:W-:-:S03]  /*2ea0*/  MOV R2, 0xffff ;  /* 0x0000ffff00027802 */ /* 0x000fc60000000f00 */
[----:B------:R-:W-:Y:S04]  /*2eb0*/  DEPBAR.LE SB1, 0x36 ;  /* 0x00009d800000791a */ /* 0x000fe80000000000 */
[----:B------:R-:W1:Y:S02]  /*2ec0*/  UTCATOMSWS.FIND_AND_SET.ALIGN UP0, UR4, UR4 ;  /* 0x00000004000475e3 */ /* 0x000e640008000800 */
[----:B-1----:R-:W-:Y:S01]  /*2ed0*/  MOV R3, UR4 ;  /* 0x0000000400037c02 */ /* 0x002fe20008000f00 */
[----:B------:R-:W-:Y:S06]  /*2ee0*/  BRA.U UP0, `(.L_x_53) ;  /* 0x0000000100187547 */ /* 0x000fec000b800000 */
.L_x_54:
[----:B------:R-:W-:Y:S05]  /*2ef0*/  NANOSLEEP 0x64 ;  /* 0x000000640000795d */ /* 0x000fea0003800000 */
[----:B------:R-:W-:-:S05]  /*2f00*/  UMOV UR4, 0x10 ;  /* 0x0000001000047882 */ /* 0x000fca0000000000 */
[----:B------:R-:W-:Y:S04]  /*2f10*/  DEPBAR.LE SB1, 0x36 ;  /* 0x00009d800000791a */ /* 0x000fe80000000000 */
[----:B------:R-:W1:Y:S02]  /*2f20*/  UTCATOMSWS.FIND_AND_SET.ALIGN UP0, UR4, UR4 ;  /* 0x00000004000475e3 */ /* 0x000e640008000800 */
[----:B-1----:R-:W-:Y:S01]  /*2f30*/  MOV R3, UR4 ;  /* 0x0000000400037c02 */ /* 0x002fe20008000f00 */
[----:B------:R-:W-:Y:S05]  /*2f40*/  BRA.U !UP0, `(.L_x_54) ;  /* 0xfffffffd08e87547 */ /* 0x000fea000b83ffff */
.L_x_53:
[-C--:B------:R-:W-:Y:S02]  /*2f50*/  SHF.L.U32 R2, R2, R3.reuse, RZ ;  /* 0x0000000302027219 */ /* 0x080fe400000006ff */
[----:B------:R-:W-:Y:S01]  /*2f60*/  SHF.L.U32 R0, R0, R3, RZ ;  /* 0x0000000300007219 */ /* 0x000fe200000006ff */
[----:B------:R-:W-:Y:S02]  /*2f70*/  IMAD.SHL.U32 R3, R3, 0x20, RZ ;  /* 0x0000002003037824 */ /* 0x000fe400078e00ff */
[----:B------:R1:W-:Y:S04]  /*2f80*/  ATOMS.OR RZ, [UR5+0x14], R2 ;  /* 0x00001402ffff798c */ /* 0x0003e8000b000005 */
[----:B------:R1:W-:Y:S04]  /*2f90*/  ATOMS.OR RZ, [UR5+0x18], R0 ;  /* 0x00001800ffff798c */ /* 0x0003e8000b000005 */
[----:B------:R1:W-:Y:S01]  /*2fa0*/  STS [UR6+0x120], R3 ;  /* 0x00012003ff007988 */ /* 0x0003e20008000806 */
[----:B------:R-:W-:Y:S05]  /*2fb0*/  BRA `(.L_x_52) ;  /* 0x0000000000107947 */ /* 0x000fea0003800000 */
.L_x_51:
[----:B------:R-:W-:Y:S02]  /*2fc0*/  MOV R0, 0xffffffff ;  /* 0xffffffff00007802 */ /* 0x000fe40000000f00 */
[----:B------:R-:W-:-:S03]  /*2fd0*/  MOV R2, 0x3000 ;  /* 0x0000300000027802 */ /* 0x000fc60000000f00 */
[----:B------:R1:W-:Y:S04]  /*2fe0*/  STS [UR6+0x120], R0 ;  /* 0x00012000ff007988 */ /* 0x0003e80008000806 */
[----:B-1-3-5:R-:W-:Y:S05]  /*2ff0*/  CALL.REL.NOINC `($__internal_1_$__cuda_sm10x_tcgen05_guardrail_trap_phase_invalid_during_alloc) ;  /* 0x00000064002c7944 */ /* 0x02afea0003c00000 */
.L_x_52:
[----:B------:R-:W-:Y:S05]  /*3000*/  WARPSYNC.ALL ;  /* 0x0000000000007948 */ /* 0x000fea0003800000 */
[----:B------:R-:W2:Y:S01]  /*3010*/  S2UR UR4, SR_CgaCtaId ;  /* 0x00000000000479c3 */ /* 0x000ea20000008800 */
[----:B------:R-:W-:Y:S01]  /*3020*/  UMOV UR70, 0x400 ;  /* 0x0000040000467882 */ /* 0x000fe20000000000 */
[----:B------:R-:W-:-:S06]  /*3030*/  NOP ;  /* 0x0000000000007918 */ /* 0x000fcc0000000000 */
[----:B------:R-:W-:Y:S06]  /*3040*/  BAR.ARV 0x6, 0xa0 ;  /* 0x0182800000007b1d */ /* 0x000fec0000002000 */
[----:B------:R-:W4:Y:S01]  /*3050*/  LDCU UR5, c[0x0][0x38c] ;  /* 0x00007180ff0577ac */ /* 0x000f220008000800 */
[----:B------:R-:W-:Y:S01]  /*3060*/  IMAD.MOV.U32 R11, RZ, RZ, 0x1 ;  /* 0x00000001ff0b7424 */ /* 0x000fe200078e00ff */
[----:B------:R-:W-:Y:S01]  /*3070*/  CS2R R8, SRZ ;  /* 0x0000000000087805 */ /* 0x000fe2000001ff00 */
[----:B------:R-:W-:Y:S01]  /*3080*/  IMAD.MOV.U32 R10, RZ, RZ, RZ ;  /* 0x000000ffff0a7224 */ /* 0x000fe200078e00ff */
[----:B------:R-:W3:Y:S01]  /*3090*/  LDCU UR7, c[0x0][0x38c] ;  /* 0x00007180ff0777ac */ /* 0x000ee20008000800 */
[----:B------:R-:W-:Y:S01]  /*30a0*/  UMOV UR9, URZ ;  /* 0x000000ff00097c82 */ /* 0x000fe20008000000 */
[----:B------:R-:W-:Y:S01]  /*30b0*/  UMOV UR76, 0x0 ;  /* 0x00000000004c7882 */ /* 0x000fe20000000000 */
[----:B--2---:R-:W-:Y:S01]  /*30c0*/  ULEA UR70, UR4, UR70, 0x18 ;  /* 0x0000004604467291 */ /* 0x004fe2000f8ec0ff */
[----:B------:R-:W-:-:S02]  /*30d0*/  UMOV UR77, 0x8100910 ;  /* 0x08100910004d7882 */ /* 0x000fc40000000000 */
[----:B------:R-:W-:Y:S01]  /*30e0*/  UMOV UR4, URZ ;  /* 0x000000ff00047c82 */ /* 0x000fe20008000000 */
[----:B------:R-:W-:Y:S01]  /*30f0*/  UIADD3 UR6, UPT, UPT, UR70, 0x28400, URZ ;  /* 0x0002840046067890 */ /* 0x000fe2000fffe0ff */
[----:B------:R-:W-:Y:S01]  /*3100*/  IMAD.U32 R15, RZ, RZ, UR4 ;  /* 0x00000004ff0f7e24 */ /* 0x000fe2000f8e00ff */
[----:B------:R-:W-:Y:S01]  /*3110*/  UMOV UR74, 0x0 ;  /* 0x00000000004a7882 */ /* 0x000fe20000000000 */
[----:B------:R-:W-:Y:S01]  /*3120*/  UMOV UR75, 0x8100910 ;  /* 0x08100910004b7882 */ /* 0x000fe20000000000 */
[----:B----4-:R-:W-:Y:S01]  /*3130*/  UIADD3 UR5, UPT, UPT, UR5, 0x7f, URZ ;  /* 0x0000007f05057890 */ /* 0x010fe2000fffe0ff */
[----:B-1----:R-:W1:Y:S03]  /*3140*/  LDS R0, [UR70+0x120] ;  /* 0x00012046ff007984 */ /* 0x002e660008000800 */
[----:B------:R-:W-:Y:S02]  /*3150*/  USHF.R.S32.HI UR4, URZ, 0x1f, UR5 ;  /* 0x0000001fff047899 */ /* 0x000fe40008011405 */
[----:B---3--:R-:W-:-:S02]  /*3160*/  UISETP.GE.AND UP3, UPT, UR7, 0x1, UPT ;  /* 0x000000010700788c */ /* 0x008fc4000bf66270 */
[----:B------:R-:W-:Y:S02]  /*3170*/  ULEA.HI UR4, UR4, UR5, URZ, 0x7 ;  /* 0x0000000504047291 */ /* 0x000fe4000f8f38ff */
[----:B------:R-:W-:Y:S02]  /*3180*/  UIADD3 UR5, UPT, UPT, UR70, 0x8400, URZ ;  /* 0x0000840046057890 */ /* 0x000fe4000fffe0ff */
[----:B------:R-:W-:Y:S02]  /*3190*/  USHF.R.S32.HI UR8, URZ, 0x7, UR4 ;  /* 0x00000007ff087899 */ /* 0x000fe40008011404 */
[----:B------:R-:W-:Y:S02]  /*31a0*/  USHF.R.U32.HI UR4, URZ, 0x4, UR6 ;  /* 0x00000004ff047899 */ /* 0x000fe40008011606 */
[----:B------:R-:W-:Y:S02]  /*31b0*/  UISETP.LT.AND UP0, UPT, UR8, 0x1, UPT ;  /* 0x000000010800788c */ /* 0x000fe4000bf01270 */
[----:B------:R-:W-:Y:S01]  /*31c0*/  IMAD.U32 R12, RZ, RZ, UR8 ;  /* 0x00000008ff0c7e24 */ /* 0x000fe2000f8e00ff */
[----:B------:R-:W-:-:S02]  /*31d0*/  ULOP3.LUT UR4, UR4, 0x3fff, URZ, 0xc0, !UPT ;  /* 0x00003fff04047892 */ /* 0x000fc4000f8ec0ff */
[----:B------:R-:W-:Y:S02]  /*31e0*/  USEL UR6, UR8, 0x1, !UP0 ;  /* 0x0000000108067887 */ /* 0x000fe4000c000000 */
[----:B------:R-:W-:Y:S02]  /*31f0*/  ULOP3.LUT UR73, UR4, 0x10000, URZ, 0xfc, !UPT ;  /* 0x0001000004497892 */ /* 0x000fe4000f8efcff */
[----:B------:R-:W-:Y:S02]  /*3200*/  UIADD3 UR4, UPT, UPT, -UR6, URZ, URZ ;  /* 0x000000ff06047290 */ /* 0x000fe4000fffe1ff */
[----:B------:R-:W-:-:S04]  /*3210*/  USHF.R.U32.HI UR5, URZ, 0x4, UR5 ;  /* 0x00000004ff057899 */ /* 0x000fc80008011605 */
[----:B------:R-:W-:Y:S01]  /*3220*/  ULOP3.LUT UR5, UR5, 0x3fff, URZ, 0xc0, !UPT ;  /* 0x00003fff05057892 */ /* 0x000fe2000f8ec0ff */
[----:B------:R-:W-:-:S03]  /*3230*/  MOV R14, UR4 ;  /* 0x00000004000e7c02 */ /* 0x000fc60008000f00 */
[----:B------:R-:W-:Y:S01]  /*3240*/  ULOP3.LUT UR72, UR5, 0x10000, URZ, 0xfc, !UPT ;  /* 0x0001000005487892 */ /* 0x000fe2000f8efcff */
[----:B-1----:R-:W-:-:S13]  /*3250*/  R2UR UR8, R0 ;  /* 0x00000000000872ca */ /* 0x002fda00000e0000 */
[----:B------:R-:W-:-:S07]  /*3260*/  MOV R16, UR8 ;  /* 0x0000000800107c02 */ /* 0x000fce0008000f00 */
.L_x_61:
[----:B------:R-:W-:Y:S02]  /*3270*/  LEA R0, R10, UR70, 0x3 ;  /* 0x000000460a007c11 */ /* 0x000fe4000f8e18ff */
[----:B------:R-:W-:Y:S02]  /*3280*/  SHF.L.U32 R5, R9, 0x1f, RZ ;  /* 0x0000001f09057819 */ /* 0x000fe400000006ff */
[----:B------:R-:W-:Y:S01]  /*3290*/  PLOP3.LUT P0, PT, PT, PT, UP3, 0x80, 0x8 ;  /* 0x000000000008781c */ /* 0x000fe20003f0f038 */
[----:B------:R-:W-:Y:S01]  /*32a0*/  VIADD R3, R0, 0x80 ;  /* 0x0000008000037836 */ /* 0x000fe20000000000 */
[----:B-1----:R-:W1:Y:S02]  /*32b0*/  SYNCS.PHASECHK.TRANS64.TRYWAIT P1, [R0+URZ+0x70], R5 ;  /* 0x00007005000075a7 */ /* 0x002e6400080211ff */
[----:B-1----:R-:W-:Y:S09]  /*32c0*/  @!P1 BRA `(.L_x_55) ;  /* 0x0000005800749947 */ /* 0x002ff20003800000 */
.L_x_144:
[----:B------:R-:W-:Y:S01]  /*32d0*/  LEA R4, R10, UR70, 0x4 ;  /* 0x000000460a047c11 */ /* 0x000fe2000f8e20ff */
[----:B------:R-:W-:Y:S01]  /*32e0*/  @UP3 ULEA UR4, UR9, UR70, 0x3 ;  /* 0x0000004609043291 */ /* 0x000fe2000f8e18ff */
[----:B------:R-:W-:Y:S02]  /*32f0*/  R2UR UR5, R15 ;  /* 0x000000000f0572ca */ /* 0x000fe400000e0000 */
[----:B------:R-:W-:Y:S02]  /*3300*/  PLOP3.LUT P2, PT, PT, PT, PT, 0x80, 0x8 ;  /* 0x000000000008781c */ /* 0x000fe40003f4f070 */
[----:B-1----:R-:W1:Y:S01]  /*3310*/  LDS.128 R4, [R4+0x100] ;  /* 0x0001000004047984 */ /* 0x002e620000000c00 */
[----:B------:R-:W-:Y:S02]  /*3320*/  PRMT R3, RZ, 0x654, R3 ;  /* 0x00000654ff037816 */ /* 0x000fe40000000003 */
[----:B------:R-:W-:Y:S01]  /*3330*/  @P0 SHF.L.U32 R2, R8, 0x1f, RZ ;  /* 0x0000001f08020819 */ /* 0x000fe200000006ff */
[----:B------:R-:W-:Y:S01]  /*3340*/  @!PT LDS RZ, [RZ] ;  /* 0x00000000fffff984 */ /* 0x000fe20000000800 */
[----:B------:R-:W-:Y:S01]  /*3350*/  @!PT LDS RZ, [RZ] ;  /* 0x00000000fffff984 */ /* 0x000fe20000000800 */
[----:B------:R-:W-:Y:S01]  /*3360*/  @!PT LDS RZ, [RZ] ;  /* 0x00000000fffff984 */ /* 0x000fe20000000800 */
[----:B------:R-:W-:Y:S01]  /*3370*/  @!PT LDS RZ, [RZ] ;  /* 0x00000000fffff984 */ /* 0x000fe20000000800 */
[----:B------:R2:W-:Y:S06]  /*3380*/  MEMBAR.ALL.CTA ;  /* 0x0000000000007992 */ /* 0x0005ec0000008000 */
[----:B--2---:R-:W2:Y:S01]  /*3390*/  FENCE.VIEW.ASYNC.S ;  /* 0x00000000000073c6 */ /* 0x004ea20000000000 */
[----:B------:R-:W-:-:S02]  /*33a0*/  SHF.L.U32 R0, R11, 0x1f, RZ ;  /* 0x0000001f0b007819 */ /* 0x000fc400000006ff */
[----:B------:R-:W-:Y:S01]  /*33b0*/  R2UR UR6, R16 ;  /* 0x00000000100672ca */ /* 0x000fe200000e0000 */
[----:B------:R-:W-:-:S06]  /*33c0*/  ULEA UR7, UR5, UR70, 0x3 ;  /* 0x0000004605077291 */ /* 0x000fcc000f8e18ff */
[----:B------:R-:W-:-:S06]  /*33d0*/  IMAD.U32 R13, RZ, RZ, UR7 ;  /* 0x00000007ff0d7e24 */ /* 0x000fcc000f8e00ff */
[----:B------:R-:W-:Y:S01]  /*33e0*/  ULEA UR8, UR5, UR6, 0x6 ;  /* 0x0000000605087291 */ /* 0x000fe2000f8e30ff */
[----:B--2---:R2:W-:Y:S01]  /*33f0*/  SYNCS.ARRIVE.TRANS64.RED.A1T0 RZ, [R3+URZ], RZ ;  /* 0x000000ff03ff79a7 */ /* 0x0045e200081004ff */
[----:B------:R2:W3:Y:S01]  /*3400*/  @P0 SYNCS.PHASECHK.TRANS64.TRYWAIT P2, [UR4], R2 ;  /* 0x00000002ff0005a7 */ /* 0x0004e20008041104 */
[----:B-1----:R-:W-:Y:S01]  /*3410*/  LOP3.LUT P1, RZ, R6, 0x1, RZ, 0xc0, !PT ;  /* 0x0000000106ff7812 */ /* 0x002fe2000782c0ff */
[----:B------:R-:W1:Y:S02]  /*3420*/  SYNCS.PHASECHK.TRANS64.TRYWAIT P0, [UR7+0xb0], R0 ;  /* 0x0000b000ff0075a7 */ /* 0x000e640008001107 */
[----:B-123--:R-:W-:Y:S10]  /*3430*/  @!P0 BRA `(.L_x_56) ;  /* 0x00000058002c8947 */ /* 0x00eff40003800000 */
.L_x_146:
[----:B------:R-:W-:Y:S01]  /*3440*/  IADD3 R10, PT, PT, R10, 0x1, RZ ;  /* 0x000000010a0a7810 */ /* 0x000fe20007ffe0ff */
[----:B------:R-:W-:Y:S06]  /*3450*/  BRA.U !UP3, `(.L_x_57) ;  /* 0x000000050bec7547 */ /* 0x000fec000b800000 */
[----:B------:R-:W-:Y:S01]  /*3460*/  R2UR UR69, R14 ;  /* 0x000000000e4572ca */ /* 0x000fe200000e0000 */
[----:B------:R-:W-:Y:S01]  /*3470*/  UPLOP3.LUT UP4, UPT, UPT, UPT, UPT, 0x40, 0x4 ;  /* 0x000000000004789c */ /* 0x000fe20003f8e870 */
[----:B------:R-:W-:Y:S01]  /*3480*/  R2UR UR68, R12 ;  /* 0x000000000c4472ca */ /* 0x000fe200000e0000 */
[----:B------:R-:W-:-:S14]  /*3490*/  UMOV UR7, UR9 ;  /* 0x0000000900077c82 */ /* 0x000fdc0008000000 */
.L_x_60:
[----:B------:R-:W-:Y:S02]  /*34a0*/  UIADD3 UR69, UPT, UPT, UR69, 0x1, URZ ;  /* 0x0000000145457890 */ /* 0x000fe4000fffe0ff */
[----:B--2---:R-:W-:Y:S02]  /*34b0*/  ULEA UR5, UR7, UR70, 0x3 ;  /* 0x0000004607057291 */ /* 0x004fe4000f8e18ff */
[----:B------:R-:W-:Y:S01]  /*34c0*/  UISETP.NE.AND UP0, UPT, UR69, URZ, UPT ;  /* 0x000000ff4500728c */ /* 0x000fe2000bf05270 */
[----:B------:R-:W-:Y:S10]  /*34d0*/  @P2 BRA `(.L_x_58) ;  /* 0x00000000000c2947 */ /* 0x000ff40003800000 */
[----:B-1----:R-:W-:Y:S04]  /*34e0*/  SHF.L.U32 R3, R8, 0x1f, RZ ;  /* 0x0000001f08037819 */ /* 0x002fe800000006ff */
[----:B------:R-:W1:Y:S02]  /*34f0*/  SYNCS.PHASECHK.TRANS64.TRYWAIT P0, [UR5], R3 ;  /* 0x00000003ff0075a7 */ /* 0x000e640008001105 */
[----:B-1----:R-:W-:Y:S05]  /*3500*/  @!P0 BRA `(.L_x_59) ;  /* 0x0000005800148947 */ /* 0x002fea0003800000 */
.L_x_58:
[----:B------:R-:W-:Y:S01]  /*3510*/  UISETP.NE.AND UP1, UPT, UR68, 0x1, UPT ;  /* 0x000000014400788c */ /* 0x000fe2000bf25270 */
[----:B------:R-:W-:Y:S01]  /*3520*/  PLOP3.LUT P2, PT, PT, PT, PT, 0x80, 0x8 ;  /* 0x000000000008781c */ /* 0x000fe20003f4f070 */
[----:B------:R-:W-:Y:S01]  /*3530*/  UIADD3 UR9, UPT, UPT, UR7, 0x1, URZ ;  /* 0x0000000107097890 */ /* 0x000fe2000fffe0ff */
[----:B-1----:R-:W-:Y:S01]  /*3540*/  MOV.SPILL R3, UR75 ;  /* 0x0000004b00037c02 */ /* 0x002fe20009000f00 */
[----:B------:R-:W-:Y:S01]  /*3550*/  UIADD3 UR71, UPT, UPT, UR5, 0x10, URZ ;  /* 0x0000001005477890 */ /* 0x000fe2000fffe0ff */
[----:B------:R-:W-:Y:S01]  /*3560*/  MOV.SPILL R2, UR74 ;  /* 0x0000004a00027c02 */ /* 0x000fe20009000f00 */
[----:B------:R-:W-:Y:S01]  /*3570*/  UISETP.NE.AND UP2, UPT, UR9, 0x2, UPT ;  /* 0x000000020900788c */ /* 0x000fe2000bf45270 */
[----:B------:R-:W-:Y:S01]  /*3580*/  PLOP3.LUT P0, PT, PT, PT, UP1, 0x80, 0x8 ;  /* 0x000000000008781c */ /* 0x000fe20003f0f018 */
[----:B------:R-:W-:Y:S02]  /*3590*/  ULEA UR6, UR7, UR73, 0xb ;  /* 0x0000004907067291 */ /* 0x000fe4000f8e58ff */
[----:B------:R-:W-:Y:S02]  /*35a0*/  USEL UR5, URZ, 0x1, UP2 ;  /* 0x00000001ff057887 */ /* 0x000fe40009000000 */
[----:B------:R-:W-:Y:S02]  /*35b0*/  USEL UR9, UR9, URZ, UP2 ;  /* 0x000000ff09097287 */ /* 0x000fe40009000000 */
[----:B------:R-:W-:Y:S02]  /*35c0*/  ULEA UR4, UR7, UR72, 0xc ;  /* 0x0000004807047291 */ /* 0x000fe4000f8e60ff */
[----:B------:R-:W-:Y:S01]  /*35d0*/  @UP1 ULEA UR7, UR9, UR70, 0x3 ;  /* 0x0000004609071291 */ /* 0x000fe2000f8e18ff */
[----:B------:R-:W-:Y:S01]  /*35e0*/  LOP3.LUT R8, R8, UR5, RZ, 0x3c, !PT ;  /* 0x0000000508087c12 */ /* 0x000fe2000f8e3cff */
[----:B------:R-:W-:Y:S02]  /*35f0*/  UIADD3 UR20, UPT, UPT, UR6, 0x2, URZ ;  /* 0x0000000206147890 */ /* 0x000fe4000fffe0ff */
[----:B------:R-:W-:Y:S01]  /*3600*/  UIADD3 UR18, UPT, UPT, UR4, 0x2, URZ ;  /* 0x0000000204127890 */ /* 0x000fe2000fffe0ff */
[----:B------:R-:W-:Y:S01]  /*3610*/  @P0 SHF.L.U32 R0, R8, 0x1f, RZ ;  /* 0x0000001f08000819 */ /* 0x000fe200000006ff */
[----:B------:R-:W-:Y:S02]  /*3620*/  UIADD3 UR14, UPT, UPT, UR6, 0x4, URZ ;  /* 0x00000004060e7890 */ /* 0x000fe4000fffe0ff */
[----:B------:R-:W-:Y:S01]  /*3630*/  UIADD3 UR12, UPT, UPT, UR4, 0x4, URZ ;  /* 0x00000004040c7890 */ /* 0x000fe2000fffe0ff */
[----:B------:R2:W3:Y:S01]  /*3640*/  @P0 SYNCS.PHASECHK.TRANS64.TRYWAIT P2, [UR7], R0 ;  /* 0x00000000ff0005a7 */ /* 0x0004e20008041107 */
[----:B------:R-:W-:Y:S02]  /*3650*/  UIADD3 UR66, UPT, UPT, UR6, 0x6, URZ ;  /* 0x0000000606427890 */ /* 0x000fe4000fffe0ff */
        /* <DEDUP_REMOVED lines=24> */
[----:B------:R-:W-:Y:S01]  /*37e0*/  UIADD3 UR68, UPT, UPT, UR68, -0x1, URZ ;  /* 0xffffffff44447890 */ /* 0x000fe2000fffe0ff */
[----:B------:R-:W-:Y:S01]  /*37f0*/  UMOV UR7, 0x40004040 ;  /* 0x4000404000077882 */ /* 0x000fe20000000000 */
[----:B------:R-:W-:Y:S01]  /*3800*/  UMOV UR74, 0x0 ;  /* 0x00000000004a7882 */ /* 0x000fe20000000000 */
[----:B------:R-:W-:Y:S01]  /*3810*/  UMOV UR75, 0x8100910 ;  /* 0x08100910004b7882 */ /* 0x000fe20000000000 */
[----:B------:R-:W-:Y:S01]  /*3820*/  UMOV UR5, 0x40004040 ;  /* 0x4000404000057882 */ /* 0x000fe20000000000 */
[----:B------:R-:W-:Y:S01]  /*3830*/  UMOV UR21, 0x40004040 ;  /* 0x4000404000157882 */ /* 0x000fe20000000000 */
[----:B------:R1:W-:Y:S01]  /*3840*/  UTCHMMA gdesc[UR4], gdesc[UR6], tmem[UR8], tmem[UR74], idesc[UR75], UP4 ;  /* 0x00ff4a06040075ea */ /* 0x0003e2000a000008 */
[----:B------:R-:W-:Y:S01]  /*3850*/  UPLOP3.LUT UP4, UPT, UPT, UPT, UPT, 0x80, 0x8 ;  /* 0x000000000008789c */ /* 0x000fe20003f8f070 */
[----:B------:R-:W-:Y:S01]  /*3860*/  UMOV UR19, 0x40004040 ;  /* 0x4000404000137882 */ /* 0x000fe20000000000 */
[----:B------:R-:W-:Y:S01]  /*3870*/  UMOV UR15, 0x40004040 ;  /* 0x40004040000f7882 */ /* 0x000fe20000000000 */
[----:B------:R4:W-:Y:S01]  /*3880*/  UTCHMMA gdesc[UR18], gdesc[UR20], tmem[UR8], tmem[UR74], idesc[UR75], UPT ;  /* 0x00ff4a14120075ea */ /* 0x0009e2000b800008 */
[----:B------:R-:W-:Y:S01]  /*3890*/  UMOV UR13, 0x40004040 ;  /* 0x40004040000d7882 */ /* 0x000fe20000000000 */
        /* <DEDUP_REMOVED lines=18> */
[----:B-1----:R-:W-:Y:S01]  /*39c0*/  UIADD3 UR4, UPT, UPT, UR4, 0xc06, URZ ;  /* 0x00000c0604047890 */ /* 0x002fe2000fffe0ff */
[----:B------:R-:W-:Y:S01]  /*39d0*/  UMOV UR6, 0x0 ;  /* 0x0000000000067882 */ /* 0x000fe20000000000 */
[----:B------:R-:W-:Y:S01]  /*39e0*/  UMOV UR7, 0x8100910 ;  /* 0x0810091000077882 */ /* 0x000fe20000000000 */
[----:B------:R-:W-:Y:S01]  /*39f0*/  UMOV UR31, 0x40004040 ;  /* 0x40004040001f7882 */ /* 0x000fe20000000000 */
[----:B----4-:R-:W-:Y:S01]  /*3a00*/  UMOV UR20, 0x0 ;  /* 0x0000000000147882 */ /* 0x010fe20000000000 */
[----:B------:R-:W-:Y:S01]  /*3a10*/  UMOV UR21, 0x8100910 ;  /* 0x0810091000157882 */ /* 0x000fe20000000000 */
[----:B------:R-:W-:Y:S01]  /*3a20*/  R2UR.FILL UR75, R3 ;  /* 0x00000000034b72ca */ /* 0x000fe200004e0000 */
[----:B------:R1:W-:Y:S01]  /*3a30*/  UTCHMMA gdesc[UR12], gdesc[UR14], tmem[UR8], tmem[UR20], idesc[UR21], UPT ;  /* 0x00ff140e0c0075ea */ /* 0x0003e2000b800008 */
[----:B------:R-:W-:Y:S01]  /*3a40*/  R2UR.FILL UR74, R2 ;  /* 0x00000000024a72ca */ /* 0x000fe200004e0000 */
[----:B------:R-:W-:Y:S01]  /*3a50*/  UTCHMMA gdesc[UR64], gdesc[UR66], tmem[UR8], tmem[UR20], idesc[UR21], UPT ;  /* 0x00ff1442400075ea */ /* 0x000fe2000b800008 */
[----:B------:R-:W-:Y:S01]  /*3a60*/  UTCHMMA gdesc[UR60], gdesc[UR62], tmem[UR8], tmem[UR20], idesc[UR21], UPT ;  /* 0x00ff143e3c0075ea */ /* 0x000fe2000b800008 */
[----:B------:R-:W-:Y:S01]  /*3a70*/  UMOV UR18, 0x0 ;  /* 0x0000000000127882 */ /* 0x000fe20000000000 */
[----:B------:R-:W-:Y:S01]  /*3a80*/  UMOV UR19, 0x8100910 ;  /* 0x0810091000137882 */ /* 0x000fe20000000000 */
[----:B------:R-:W-:Y:S01]  /*3a90*/  UMOV UR29, 0x40004040 ;  /* 0x40004040001d7882 */ /* 0x000fe20000000000 */
[----:B------:R-:W-:Y:S01]  /*3aa0*/  UTCHMMA gdesc[UR56], gdesc[UR58], tmem[UR8], tmem[UR18], idesc[UR19], UPT ;  /* 0x00ff123a380075ea */ /* 0x000fe2000b800008 */
[----:B------:R-:W-:Y:S01]  /*3ab0*/  UTCHMMA gdesc[UR52], gdesc[UR54], tmem[UR8], tmem[UR18], idesc[UR19], UPT ;  /* 0x00ff1236340075ea */ /* 0x000fe2000b800008 */
[----:B------:R-:W-:Y:S01]  /*3ac0*/  UTCHMMA gdesc[UR48], gdesc[UR50], tmem[UR8], tmem[UR18], idesc[UR19], UPT ;  /* 0x00ff1232300075ea */ /* 0x000fe2000b800008 */
[----:B------:R-:W-:Y:S01]  /*3ad0*/  UTCHMMA gdesc[UR44], gdesc[UR46], tmem[UR8], tmem[UR6], idesc[UR7], UPT ;  /* 0x00ff062e2c0075ea */ /* 0x000fe2000b800008 */
[----:B------:R-:W-:Y:S01]  /*3ae0*/  UTCHMMA gdesc[UR40], gdesc[UR42], tmem[UR8], tmem[UR6], idesc[UR7], UPT ;  /* 0x00ff062a280075ea */ /* 0x000fe2000b800008 */
[----:B------:R-:W-:Y:S01]  /*3af0*/  UTCHMMA gdesc[UR36], gdesc[UR38], tmem[UR8], tmem[UR18], idesc[UR19], UPT ;  /* 0x00ff1226240075ea */ /* 0x000fe2000b800008 */
[----:B------:R-:W-:Y:S01]  /*3b00*/  UMOV UR27, 0x40004040 ;  /* 0x40004040001b7882 */ /* 0x000fe20000000000 */
[----:B------:R-:W-:Y:S01]  /*3b10*/  UMOV UR25, 0x40004040 ;  /* 0x4000404000197882 */ /* 0x000fe20000000000 */
[----:B------:R-:W-:Y:S01]  /*3b20*/  UMOV UR23, 0x40004040 ;  /* 0x4000404000177882 */ /* 0x000fe20000000000 */
[----:B------:R-:W-:Y:S01]  /*3b30*/  UMOV UR17, 0x40004040 ;  /* 0x4000404000117882 */ /* 0x000fe20000000000 */
[----:B------:R-:W-:Y:S01]  /*3b40*/  UMOV UR11, 0x40004040 ;  /* 0x40004040000b7882 */ /* 0x000fe20000000000 */
[----:B-1----:R-:W-:Y:S01]  /*3b50*/  UMOV UR14, 0x0 ;  /* 0x00000000000e7882 */ /* 0x002fe20000000000 */
[----:B------:R-:W-:Y:S01]  /*3b60*/  UMOV UR15, 0x8100910 ;  /* 0x08100910000f7882 */ /* 0x000fe20000000000 */
[----:B------:R-:W-:Y:S01]  /*3b70*/  UMOV UR12, 0x0 ;  /* 0x00000000000c7882 */ /* 0x000fe20000000000 */
[----:B------:R-:W-:Y:S01]  /*3b80*/  UMOV UR13, 0x8100910 ;  /* 0x08100910000d7882 */ /* 0x000fe20000000000 */
[----:B------:R-:W-:Y:S01]  /*3b90*/  UTCHMMA gdesc[UR32], gdesc[UR34], tmem[UR8], tmem[UR14], idesc[UR15], UPT ;  /* 0x00ff0e22200075ea */ /* 0x000fe2000b800008 */
[----:B------:R-:W-:Y:S01]  /*3ba0*/  UTCHMMA gdesc[UR28], gdesc[UR30], tmem[UR8], tmem[UR12], idesc[UR13], UPT ;  /* 0x00ff0c1e1c0075ea */ /* 0x000fe2000b800008 */
[----:B------:R1:W-:Y:S01]  /*3bb0*/  UTCHMMA gdesc[UR24], gdesc[UR26], tmem[UR8], tmem[UR6], idesc[UR7], UPT ;  /* 0x00ff061a180075ea */ /* 0x0003e2000b800008 */
[----:B------:R2:W-:Y:S01]  /*3bc0*/  UTCHMMA gdesc[UR16], gdesc[UR22], tmem[UR8], tmem[UR76], idesc[UR77], UPT ;  /* 0x00ff4c16100075ea */ /* 0x0005e2000b800008 */
[----:B------:R2:W-:Y:S01]  /*3bd0*/  UTCHMMA gdesc[UR4], gdesc[UR10], tmem[UR8], tmem[UR74], idesc[UR75], UPT ;  /* 0x00ff4a0a040075ea */ /* 0x0005e2000b800008 */
[----:B------:R2:W-:Y:S01]  /*3be0*/  UTCBAR [UR71], URZ ;  /* 0x000000ff470073e9 */ /* 0x0005e200080000ff */
[----:B-1----:R-:W-:Y:S01]  /*3bf0*/  UMOV UR7, UR9 ;  /* 0x0000000900077c82 */ /* 0x002fe20008000000 */
[----:B---3--:R-:W-:Y:S05]  /*3c00*/  BRA.U UP0, `(.L_x_60) ;  /* 0xfffffff900247547 */ /* 0x008fea000b83ffff */
.L_x_57:
[----:B--2---:R-:W-:Y:S02]  /*3c10*/  R2UR UR4, R15 ;  /* 0x000000000f0472ca */ /* 0x004fe400000e0000 */
[----:B------:R-:W-:Y:S02]  /*3c20*/  R2UR UR5, R13 ;  /* 0x000000000d0572ca */ /* 0x000fe400000e0000 */
[----:B------:R-:W-:-:S04]  /*3c30*/  ISETP.NE.AND P0, PT, R10, 0x2, PT ;  /* 0x000000020a00780c */ /* 0x000fc80003f05270 */
[----:B-1----:R-:W-:Y:S02]  /*3c40*/  SEL R0, RZ, 0x1, P0 ;  /* 0x00000001ff007807 */ /* 0x002fe40000000000 */
[----:B------:R-:W-:Y:S02]  /*3c50*/  SEL R10, R10, RZ, P0 ;  /* 0x000000ff0a0a7207 */ /* 0x000fe40000000000 */
[----:B------:R-:W-:Y:S01]  /*3c60*/  LOP3.LUT R9, R9, R0, RZ, 0x3c, !PT ;  /* 0x0000000009097212 */ /* 0x000fe200078e3cff */
[----:B------:R-:W-:Y:S02]  /*3c70*/  UIADD3 UR4, UPT, UPT, UR4, 0x1, URZ ;  /* 0x0000000104047890 */ /* 0x000fe4000fffe0ff */
[----:B------:R-:W-:Y:S02]  /*3c80*/  UIADD3 UR5, UPT, UPT, UR5, 0x90, URZ ;  /* 0x0000009005057890 */ /* 0x000fe4000fffe0ff */
[----:B------:R-:W-:-:S04]  /*3c90*/  UISETP.NE.AND UP0, UPT, UR4, 0x4, UPT ;  /* 0x000000040400788c */ /* 0x000fc8000bf05270 */
[----:B------:R-:W-:Y:S02]  /*3ca0*/  USEL UR6, URZ, 0x1, UP0 ;  /* 0x00000001ff067887 */ /* 0x000fe40008000000 */
[----:B------:R-:W-:Y:S01]  /*3cb0*/  USEL UR4, UR4, URZ, UP0 ;  /* 0x000000ff04047287 */ /* 0x000fe20008000000 */
[----:B------:R1:W-:Y:S03]  /*3cc0*/  UTCBAR [UR5], URZ ;  /* 0x000000ff050073e9 */ /* 0x0003e600080000ff */
[----:B------:R-:W-:Y:S02]  /*3cd0*/  LOP3.LUT R11, R11, UR6, RZ, 0x3c, !PT ;  /* 0x000000060b0b7c12 */ /* 0x000fe4000f8e3cff */
[----:B------:R-:W-:Y:S01]  /*3ce0*/  IMAD.U32 R15, RZ, RZ, UR4 ;  /* 0x00000004ff0f7e24 */ /* 0x000fe2000f8e00ff */
[----:B------:R-:W-:Y:S06]  /*3cf0*/  @P1 BRA `(.L_x_61) ;  /* 0xfffffff4005c1947 */ /* 0x000fec000383ffff */
[----:B------:R-:W2:Y:S01]  /*3d00*/  S2UR UR8, SR_CgaCtaId ;  /* 0x00000000000879c3 */ /* 0x000ea20000008800 */
[----:B-1----:R-:W-:Y:S02]  /*3d10*/  R2UR UR5, R15 ;  /* 0x000000000f0572ca */ /* 0x002fe400000e0000 */
[----:B------:R-:W-:Y:S01]  /*3d20*/  ELECT P0, URZ, PT ;  /* 0x0000000000ff782f */ /* 0x000fe20003800000 */
[----:B------:R-:W-:Y:S01]  /*3d30*/  IMAD.MOV.U32 R0, RZ, RZ, 0x1 ;  /* 0x00000001ff007424 */ /* 0x000fe200078e00ff */
[----:B------:R-:W-:Y:S01]  /*3d40*/  UIADD3 UR70, UPT, UPT, UR70, 0xb0, URZ ;  /* 0x000000b046467890 */ /* 0x000fe2000fffe0ff */
[----:B------:R-:W-:Y:S01]  /*3d50*/  SHF.L.U32 R3, R11, 0x1f, RZ ;  /* 0x0000001f0b037819 */ /* 0x000fe200000006ff */
[----:B------:R-:W-:Y:S01]  /*3d60*/  UMOV UR4, 0x40 ;  /* 0x0000004000047882 */ /* 0x000fe20000000000 */
[----:B------:R-:W-:Y:S01]  /*3d70*/  UVIRTCOUNT.DEALLOC.SMPOOL 0x80 ;  /* 0x000000800000784c */ /* 0x000fe20000000000 */
[----:B--2---:R-:W-:-:S05]  /*3d80*/  ULEA UR8, UR8, UR4, 0x18 ;  /* 0x0000000408087291 */ /* 0x004fca000f8ec0ff */
[----:B------:R-:W-:-:S04]  /*3d90*/  ULEA UR4, UR5, UR70, 0x3 ;  /* 0x0000004605047291 */ /* 0x000fc8000f8e18ff */
[----:B------:R1:W-:Y:S05]  /*3da0*/  @P0 STS.U8 [UR8+0x1c], R0 ;  /* 0x00001c00ff000988 */ /* 0x0003ea0008000008 */
[----:B------:R-:W2:Y:S02]  /*3db0*/  SYNCS.PHASECHK.TRANS64.TRYWAIT P0, [UR4], R3 ;  /* 0x00000003ff0075a7 */ /* 0x000ea40008001104 */
[----:B-12---:R-:W-:Y:S05]  /*3dc0*/  @!P0 BRA `(.L_x_62) ;  /* 0x0000004c00fc8947 */ /* 0x006fea0003800000 */
.L_x_149:
[----:B------:R-:W-:-:S13]  /*3dd0*/  R2UR UR4, R15 ;  /* 0x000000000f0472ca */ /* 0x000fda00000e0000 */
[----:B------:R-:W-:-:S04]  /*3de0*/  UIADD3 UR4, UPT, UPT, UR4, 0x1, URZ ;  /* 0x0000000104047890 */ /* 0x000fc8000fffe0ff */
[----:B------:R-:W-:-:S04]  /*3df0*/  UISETP.NE.AND UP0, UPT, UR4, 0x4, UPT ;  /* 0x000000040400788c */ /* 0x000fc8000bf05270 */
[----:B------:R-:W-:Y:S02]  /*3e00*/  USEL UR6, URZ, 0x1, UP0 ;  /* 0x00000001ff067887 */ /* 0x000fe40008000000 */
[----:B------:R-:W-:-:S04]  /*3e10*/  USEL UR4, UR4, URZ, UP0 ;  /* 0x000000ff04047287 */ /* 0x000fc80008000000 */
[----:B------:R-:W-:Y:S01]  /*3e20*/  ULEA UR5, UR4, UR70, 0x3 ;  /* 0x0000004604057291 */ /* 0x000fe2000f8e18ff */
[----:B------:R-:W-:-:S04]  /*3e30*/  LOP3.LUT R2, R11, UR6, RZ, 0x3c, !PT ;  /* 0x000000060b027c12 */ /* 0x000fc8000f8e3cff */
[----:B-1----:R-:W-:-:S04]  /*3e40*/  SHF.L.U32 R3, R2, 0x1f, RZ ;  /* 0x0000001f02037819 */ /* 0x002fc800000006ff */
[----:B------:R-:W1:Y:S02]  /*3e50*/  SYNCS.PHASECHK.TRANS64.TRYWAIT P0, [UR5], R3 ;  /* 0x00000003ff0075a7 */ /* 0x000e640008001105 */
[----:B-1----:R-:W-:Y:S05]  /*3e60*/  @!P0 BRA `(.L_x_63) ;  /* 0x0000004c00ec8947 */ /* 0x002fea0003800000 */
.L_x_151:
        /* <DEDUP_REMOVED lines=9> */
.L_x_153:
[----:B------:R-:W-:-:S04]  /*3f00*/  UIADD3 UR4, UPT, UPT, UR4, 0x1, URZ ;  /* 0x0000000104047890 */ /* 0x000fc8000fffe0ff */
[----:B------:R-:W-:-:S04]  /*3f10*/  UISETP.NE.AND UP0, UPT, UR4, 0x4, UPT ;  /* 0x000000040400788c */ /* 0x000fc8000bf05270 */
[----:B------:R-:W-:Y:S02]  /*3f20*/  USEL UR5, URZ, 0x1, UP0 ;  /* 0x00000001ff057887 */ /* 0x000fe40008000000 */
[----:B------:R-:W-:-:S04]  /*3f30*/  USEL UR4, UR4, URZ, UP0 ;  /* 0x000000ff04047287 */ /* 0x000fc80008000000 */
[----:B------:R-:W-:Y:S01]  /*3f40*/  ULEA UR4, UR4, UR70, 0x3 ;  /* 0x0000004604047291 */ /* 0x000fe2000f8e18ff */
[----:B-1----:R-:W-:-:S04]  /*3f50*/  LOP3.LUT R3, R2, UR5, RZ, 0x3c, !PT ;  /* 0x0000000502037c12 */ /* 0x002fc8000f8e3cff */
[----:B------:R-:W-:-:S04]  /*3f60*/  SHF.L.U32 R3, R3, 0x1f, RZ ;  /* 0x0000001f03037819 */ /* 0x000fc800000006ff */
[----:B------:R-:W1:Y:S02]  /*3f70*/  SYNCS.PHASECHK.TRANS64.TRYWAIT P0, [UR4], R3 ;  /* 0x00000003ff0075a7 */ /* 0x000e640008001104 */
[----:B-1----:R-:W-:Y:S05]  /*3f80*/  @!P0 BRA `(.L_x_65) ;  /* 0x0000004c00d48947 */ /* 0x002fea0003800000 */
.L_x_155:
[----:B------:R-:W-:Y:S01]  /*3f90*/  NOP ;  /* 0x0000000000007918 */ /* 0x000fe20000000000 */
[----:B-1----:R-:W1:Y:S01]  /*3fa0*/  LDS R0, [UR8+0x14] ;  /* 0x00001408ff007984 */ /* 0x002e620008000800 */
[----:B------:R-:W-:Y:S01]  /*3fb0*/  R2UR UR4, R16 ;  /* 0x00000000100472ca */ /* 0x000fe200000e0000 */
[----:B------:R-:W-:Y:S01]  /*3fc0*/  UMOV UR5, 0xffff ;  /* 0x0000ffff00057882 */ /* 0x000fe20000000000 */
[----:B------:R-:W-:-:S11]  /*3fd0*/  UMOV UR6, 0x1 ;  /* 0x0000000100067882 */ /* 0x000fd60000000000 */
[----:B------:R-:W-:-:S04]  /*3fe0*/  ULOP3.LUT UR4, UR4, 0xffff, URZ, 0xc0, !UPT ;  /* 0x0000ffff04047892 */ /* 0x000fc8000f8ec0ff */
[----:B------:R-:W-:-:S04]  /*3ff0*/  USHF.R.U32.HI UR4, URZ, 0x5, UR4 ;  /* 0x00000005ff047899 */ /* 0x000fc80008011604 */
[----:B------:R-:W-:Y:S02]  /*4000*/  USHF.L.U32 UR5, UR5, UR4, URZ ;  /* 0x0000000405057299 */ /* 0x000fe400080006ff */
[----:B------:R-:W-:-:S04]  /*4010*/  USHF.L.U32 UR4, UR6, UR4, URZ ;  /* 0x0000000406047299 */ /* 0x000fc800080006ff */
[----:B-1----:R-:W-:-:S04]  /*4020*/  LOP3.LUT R0, R0, UR5, RZ, 0xc0, !PT ;  /* 0x0000000500007c12 */ /* 0x002fc8000f8ec0ff */
[----:B------:R-:W-:-:S13]  /*4030*/  ISETP.NE.AND P0, PT, R0, UR5, PT ;  /* 0x0000000500007c0c */ /* 0x000fda000bf05270 */
[----:B------:R-:W-:Y:S05]  /*4040*/  @P0 BRA `(.L_x_66) ;  /* 0x0000000000580947 */ /* 0x000fea0003800000 */
[----:B------:R-:W1:Y:S02]  /*4050*/  LDS R0, [UR8+0x18] ;  /* 0x00001808ff007984 */ /* 0x000e640008000800 */
[----:B-1----:R-:W-:-:S04]  /*4060*/  LOP3.LUT R0, R0, UR4, RZ, 0xc0, !PT ;  /* 0x0000000400007c12 */ /* 0x002fc8000f8ec0ff */
[----:B------:R-:W-:-:S13]  /*4070*/  ISETP.NE.AND P0, PT, R0, UR4, PT ;  /* 0x0000000400007c0c */ /* 0x000fda000bf05270 */
[----:B------:R-:W-:Y:S05]  /*4080*/  @P0 BRA `(.L_x_67) ;  /* 0x00000000003c0947 */ /* 0x000fea0003800000 */
[----:B------:R-:W1:Y:S01]  /*4090*/  S2R R2, SR_LANEID ;  /* 0x0000000000027919 */ /* 0x000e620000000000 */
[----:B------:R-:W-:Y:S01]  /*40a0*/  ULOP3.LUT UR5, URZ, UR5, URZ, 0x33, !UPT ;  /* 0x00000005ff057292 */ /* 0x000fe2000f8e33ff */
[----:B------:R-:W-:Y:S01]  /*40b0*/  LOP3.LUT R4, RZ, UR4, RZ, 0x33, !PT ;  /* 0x00000004ff047c12 */ /* 0x000fe2000f8e33ff */
[----:B------:R-:W-:Y:S02]  /*40c0*/  VOTEU.ANY UR4, UPT, PT ;  /* 0x0000000000047886 */ /* 0x000fe400038e0100 */
[----:B------:R-:W-:Y:S01]  /*40d0*/  UFLO.U32 UR4, UR4 ;  /* 0x00000004000472bd */ /* 0x000fe200080e0000 */
[----:B------:R-:W2:Y:S01]  /*40e0*/  REDUX UR6, R4 ;  /* 0x00000000040673c4 */ /* 0x000ea20000000000 */
[----:B------:R-:W-:-:S06]  /*40f0*/  IMAD.U32 R0, RZ, RZ, UR5 ;  /* 0x00000005ff007e24 */ /* 0x000fcc000f8e00ff */
[----:B------:R3:W-:Y:S01]  /*4100*/  UTCATOMSWS.AND URZ, UR5 ;  /* 0x0000000500ff79e3 */ /* 0x0007e20008000000 */
[----:B------:R-:W4:Y:S01]  /*4110*/  REDUX UR7, R0 ;  /* 0x00000000000773c4 */ /* 0x000f220000000000 */
[----:B-1----:R-:W-:Y:S01]  /*4120*/  ISETP.EQ.U32.AND P0, PT, R2, UR4, PT ;  /* 0x0000000402007c0c */ /* 0x002fe2000bf02070 */
[----:B--2---:R-:W-:Y:S01]  /*4130*/  IMAD.U32 R2, RZ, RZ, UR6 ;  /* 0x00000006ff027e24 */ /* 0x004fe2000f8e00ff */
[----:B----4-:R-:W-:-:S11]  /*4140*/  MOV R3, UR7 ;  /* 0x0000000700037c02 */ /* 0x010fd60008000f00 */
[----:B------:R3:W-:Y:S04]  /*4150*/  @P0 ATOMS.AND RZ, [UR8+0x14], R3 ;  /* 0x00001403ffff098c */ /* 0x0007e8000a800008 */
[----:B------:R3:W-:Y:S01]  /*4160*/  @P0 ATOMS.AND RZ, [UR8+0x18], R2 ;  /* 0x00001802ffff098c */ /* 0x0007e2000a800008 */
[----:B------:R-:W-:Y:S05]  /*4170*/  BRA `(.L_x_68) ;  /* 0x0000000000147947 */ /* 0x000fea0003800000 */
.L_x_67:
[----:B------:R-:W-:Y:S02]  /*4180*/  MOV R2, 0x41a0 ;  /* 0x000041a000027802 */ /* 0x000fe40000000f00 */
[----:B-----5:R-:W-:Y:S05]  /*4190*/  CALL.REL.NOINC `($__internal_0_$__cuda_sm10x_tcgen05_guardrail_trap_col_being_dealloced_not_returned_by_alloc) ;  /* 0x0000005000b87944 */ /* 0x020fea0003c00000 */
[----:B------:R-:W-:Y:S05]  /*41a0*/  BRA `(.L_x_68) ;  /* 0x0000000000087947 */ /* 0x000fea0003800000 */
.L_x_66:
[----:B------:R-:W-:Y:S02]  /*41b0*/  MOV R2, 0x41d0 ;  /* 0x000041d000027802 */ /* 0x000fe40000000f00 */
[----:B-----5:R-:W-:Y:S05]  /*41c0*/  CALL.REL.NOINC `($__internal_2_$__cuda_sm10x_tcgen05_guardrail_trap_unallocated_columns_being_dealloced) ;  /* 0x0000005000c47944 */ /* 0x020fea0003c00000 */
.L_x_68:
[----:B------:R-:W-:Y:S01]  /*41d0*/  NOP ;  /* 0x0000000000007918 */ /* 0x000fe20000000000 */
[----:B---3--:R-:W-:Y:S05]  /*41e0*/  EXIT ;  /* 0x000000000000794d */ /* 0x008fea0003800000 */
.L_x_50:
[----:B------:R-:W-:-:S09]  /*41f0*/  UISETP.NE.OR UP2, UPT, UR10, 0x3, !UP2 ;  /* 0x000000030a00788c */ /* 0x000fd2000d745670 */
[----:B------:R-:W-:Y:S05]  /*4200*/  BRA.U UP2, `(.L_x_69) ;  /* 0x0000001102187547 */ /* 0x000fea000b800000 */
[----:B------:R-:W1:Y:S01]  /*4210*/  LDCU.64 UR4, c[0x0][0x888] ;  /* 0x00011100ff0477ac */ /* 0x000e620008000a00 */
[----:B------:R-:W2:Y:S01]  /*4220*/  LDC R0, c[0x0][0xb30] ;  /* 0x0002cc00ff007b82 */ /* 0x000ea20000000800 */
[----:B------:R-:W-:Y:S02]  /*4230*/  HFMA2 R25, -RZ, RZ, 0, 0 ;  /* 0x00000000ff197431 */ /* 0x000fe400000001ff */
[----:B-----5:R-:W-:Y:S01]  /*4240*/  IMAD.MOV.U32 R32, RZ, RZ, 0x1 ;  /* 0x00000001ff207424 */ /* 0x020fe200078e00ff */
[----:B------:R-:W4:Y:S01]  /*4250*/  LDCU.64 UR14, c[0x0][0x890] ;  /* 0x00011200ff0e77ac */ /* 0x000f220008000a00 */
[----:B------:R-:W-:Y:S01]  /*4260*/  IMAD.MOV.U32 R27, RZ, RZ, RZ ;  /* 0x000000ffff1b7224 */ /* 0x000fe200078e00ff */
[----:B------:R-:W-:Y:S01]  /*4270*/  MOV R23, 0x2000 ;  /* 0x0000200000177802 */ /* 0x000fe20000000f00 */
[----:B------:R-:W-:Y:S01]  /*4280*/  UPLOP3.LUT UP1, UPT, UPT, UPT, UPT, 0x40, 0x4 ;  /* 0x000000000004789c */ /* 0x000fe20003f2e870 */
[----:B------:R-:W3:Y:S08]  /*4290*/  LDC R19, c[0x0][0x370] ;  /* 0x0000dc00ff137b82 */ /* 0x000ef00000000800 */
[----:B------:R-:W3:Y:S01]  /*42a0*/  LDC R2, c[0x0][0xb0c] ;  /* 0x0002c300ff027b82 */ /* 0x000ee20000000800 */
[----:B-1----:R-:W-:-:S03]  /*42b0*/  UISETP.NE.U32.AND UP2, UPT, UR4, URZ, UPT ;  /* 0x000000ff0400728c */ /* 0x002fc6000bf45070 */
[----:B------:R-:W-:Y:S01]  /*42c0*/  UMOV UR4, 0x400 ;  /* 0x0000040000047882 */ /* 0x000fe20000000000 */
[----:B----4-:R-:W-:Y:S02]  /*42d0*/  UISETP.NE.U32.AND UP3, UPT, UR14, URZ, UPT ;  /* 0x000000ff0e00728c */ /* 0x010fe4000bf65070 */
[----:B------:R-:W-:Y:S01]  /*42e0*/  ULEA UR4, UR45, UR4, 0x18 ;  /* 0x000000042d047291 */ /* 0x000fe2000f8ec0ff */
[----:B------:R-:W1:Y:S01]  /*42f0*/  LDC R18, c[0x0][0xb20] ;  /* 0x0002c800ff127b82 */ /* 0x000e620000000800 */
[----:B--2---:R-:W-:Y:S01]  /*4300*/  ISETP.NE.AND P1, PT, R0, 0x1, PT ;  /* 0x000000010000780c */ /* 0x004fe20003f25270 */
[----:B------:R-:W-:Y:S02]  /*4310*/  UISETP.NE.AND.EX UP2, UPT, UR5, URZ, UPT, UP2 ;  /* 0x000000ff0500728c */ /* 0x000fe4000bf45320 */
[----:B------:R-:W-:Y:S02]  /*4320*/  UIADD3 UR13, UPT, UPT, UR4, 0x38, URZ ;  /* 0x00000038040d7890 */ /* 0x000fe4000fffe0ff */
[----:B------:R-:W-:-:S02]  /*4330*/  UIADD3 UR33, UPT, UPT, UR4, 0x20, URZ ;  /* 0x0000002004217890 */ /* 0x000fc4000fffe0ff */
[----:B------:R-:W2:Y:S01]  /*4340*/  LDC.64 R36, c[0x0][0x348] ;  /* 0x0000d200ff247b82 */ /* 0x000ea20000000a00 */
[----:B------:R-:W-:Y:S02]  /*4350*/  UIADD3 UR25, UPT, UPT, UR4, 0x28, URZ ;  /* 0x0000002804197890 */ /* 0x000fe4000fffe0ff */
[----:B------:R-:W-:Y:S02]  /*4360*/  UIADD3 UR17, UPT, UPT, UR4, 0x30, URZ ;  /* 0x0000003004117890 */ /* 0x000fe4000fffe0ff */
[----:B------:R-:W-:Y:S02]  /*4370*/  UPRMT UR13, UR45, 0x654, UR13 ;  /* 0x000006542d0d7896 */ /* 0x000fe4000800000d */
[----:B------:R-:W-:Y:S01]  /*4380*/  UISETP.NE.AND.EX UP3, UPT, UR15, URZ, UPT, UP3 ;  /* 0x000000ff0f00728c */ /* 0x000fe2000bf65330 */
[----:B------:R-:W4:Y:S08]  /*4390*/  LDC.64 R16, c[0x0][0xb10] ;  /* 0x0002c400ff107b82 */ /* 0x000f300000000a00 */
[----:B------:R-:W1:Y:S08]  /*43a0*/  LDC.64 R6, c[0x0][0xb18] ;  /* 0x0002c600ff067b82 */ /* 0x000e700000000a00 */
[----:B------:R-:W1:Y:S08]  /*43b0*/  LDC.64 R4, c[0x0][0xb28] ;  /* 0x0002ca00ff047b82 */ /* 0x000e700000000a00 */
[----:B---3--:R-:W1:Y:S02]  /*43c0*/  LDC R22, c[0x0][0x374] ;  /* 0x0000dd00ff167b82 */ /* 0x008e640000000800 */
.L_x_80:
[----:B------:R-:W-:Y:S02]  /*43d0*/  LEA R0, R27, UR4, 0x3 ;  /* 0x000000041b007c11 */ /* 0x000fe4000f8e18ff */
[----:B------:R-:W-:Y:S02]  /*43e0*/  SHF.L.U32 R3, R25, 0x1f, RZ ;  /* 0x0000001f19037819 */ /* 0x000fe400000006ff */
[----:B------:R-:W-:Y:S02]  /*43f0*/  LEA R28, R27, UR4, 0x4 ;  /* 0x000000041b1c7c11 */ /* 0x000fe4000f8e20ff */
[----:B---3--:R-:W3:Y:S02]  /*4400*/  SYNCS.PHASECHK.TRANS64.TRYWAIT P0, [R0+URZ+0x70], R3 ;  /* 0x00007003000075a7 */ /* 0x008ee400080011ff */
[----:B---3--:R-:W-:Y:S05]  /*4410*/  @!P0 BRA `(.L_x_70) ;  /* 0x0000004800c88947 */ /* 0x008fea0003800000 */
.L_x_156:
[----:B------:R-:W-:Y:S01]  /*4420*/  ISETP.GE.AND P0, PT, R26, 0x1, PT ;  /* 0x000000011a00780c */ /* 0x000fe20003f06270 */
[----:B------:R-:W5:Y:S01]  /*4430*/  LDS.128 R28, [R28+0x100] ;  /* 0x000100001c1c7984 */ /* 0x000f620000000c00 */
[----:B---3--:R-:W-:Y:S01]  /*4440*/  VIADD R0, R0, 0x80 ;  /* 0x0000008000007836 */ /* 0x008fe20000000000 */
[----:B------:R-:W-:Y:S01]  /*4450*/  @!PT LDS RZ, [RZ] ;  /* 0x00000000fffff984 */ /* 0x000fe20000000800 */
[----:B------:R-:W-:Y:S01]  /*4460*/  @!PT LDS RZ, [RZ] ;  /* 0x00000000fffff984 */ /* 0x000fe20000000800 */
[----:B------:R-:W-:Y:S01]  /*4470*/  @!PT LDS RZ, [RZ] ;  /* 0x00000000fffff984 */ /* 0x000fe20000000800 */
[----:B------:R-:W-:Y:S01]  /*4480*/  @!PT LDS RZ, [RZ] ;  /* 0x00000000fffff984 */ /* 0x000fe20000000800 */
[----:B------:R3:W-:Y:S06]  /*4490*/  MEMBAR.ALL.CTA ;  /* 0x0000000000007992 */ /* 0x0007ec0000008000 */
[----:B---3--:R-:W3:Y:S01]  /*44a0*/  FENCE.VIEW.ASYNC.S ;  /* 0x00000000000073c6 */ /* 0x008ee20000000000 */
[----:B------:R-:W-:Y:S04]  /*44b0*/  PRMT R0, RZ, 0x654, R0 ;  /* 0x00000654ff007816 */ /* 0x000fe80000000000 */
[----:B---3--:R3:W-:Y:S01]  /*44c0*/  SYNCS.ARRIVE.TRANS64.RED.A1T0 RZ, [R0+URZ], RZ ;  /* 0x000000ff00ff79a7 */ /* 0x0087e200081004ff */
[----:B-----5:R-:W-:Y:S11]  /*44d0*/  LOP3.LUT P3, RZ, R30, 0x1, RZ, 0xc0, !PT ;  /* 0x000000011eff7812 */ /* 0x020ff6000786c0ff */
[----:B------:R-:W-:Y:S02]  /*44e0*/  @!UPT UIADD3 URZ, UPT, UPT, URZ, URZ, URZ ;  /* 0x000000fffffff290 */ /* 0x000fe4000fffe0ff */
[----:B------:R-:W-:Y:S02]  /*44f0*/  @P3 MOV R13, R28 ;  /* 0x0000001c000d3202 */ /* 0x000fe40000000f00 */
[----:B------:R-:W-:Y:S01]  /*4500*/  @P3 LOP3.LUT R8, R29, 0xffff, RZ, 0xc0, !PT ;  /* 0x0000ffff1d083812 */ /* 0x000fe200078ec0ff */
[----:B---3--:R-:W-:Y:S06]  /*4510*/  @!P0 BRA `(.L_x_71) ;  /* 0x0000000000a48947 */ /* 0x008fec0003800000 */
[----:B-1----:R-:W-:Y:S01]  /*4520*/  IMAD.HI.U32 R33, R22, R7, RZ ;  /* 0x0000000716217227 */ /* 0x002fe200078e00ff */
[----:B------:R-:W-:Y:S02]  /*4530*/  ISETP.NE.AND P0, PT, R6, 0x1, PT ;  /* 0x000000010600780c */ /* 0x000fe40003f05270 */
[----:B------:R-:W-:Y:S01]  /*4540*/  ISETP.NE.AND P2, PT, R26, 0x1, PT ;  /* 0x000000011a00780c */ /* 0x000fe20003f45270 */
[----:B----4-:R-:W-:Y:S01]  /*4550*/  IMAD.HI.U32 R34, R19, R16, RZ ;  /* 0x0000001013227227 */ /* 0x010fe200078e00ff */
[----:B------:R-:W-:Y:S02]  /*4560*/  SHF.R.U32.HI R33, RZ, R18, R33 ;  /* 0x00000012ff217219 */ /* 0x000fe40000011621 */
[----:B------:R-:W-:Y:S01]  /*4570*/  ISETP.NE.AND P4, PT, R2, 0x1, PT ;  /* 0x000000010200780c */ /* 0x000fe20003f85270 */
[----:B------:R-:W-:Y:S01]  /*4580*/  IMAD.HI.U32 R38, R13, R16, RZ ;  /* 0x000000100d267227 */ /* 0x000fe200078e00ff */
[----:B------:R-:W-:Y:S02]  /*4590*/  SHF.R.U32.HI R34, RZ, R17, R34 ;  /* 0x00000011ff227219 */ /* 0x000fe40000011622 */
[----:B------:R-:W-:Y:S01]  /*45a0*/  SEL R3, R22, R33, !P0 ;  /* 0x0000002116037207 */ /* 0x000fe20004000000 */
[C---:B------:R-:W-:Y:S01]  /*45b0*/  IMAD.HI.U32 R33, R8.reuse, R7, RZ ;  /* 0x0000000708217227 */ /* 0x040fe200078e00ff */
[----:B------:R-:W-:Y:S02]  /*45c0*/  SEL R11, R19, R34, !P4 ;  /* 0x00000022130b7207 */ /* 0x000fe40006000000 */
[----:B------:R-:W-:Y:S01]  /*45d0*/  SHF.R.U32.HI R38, RZ, R17, R38 ;  /* 0x00000011ff267219 */ /* 0x000fe20000011626 */
[----:B------:R-:W-:Y:S01]  /*45e0*/  IMAD.HI.U32 R40, R3, R4, RZ ;  /* 0x0000000403287227 */ /* 0x000fe200078e00ff */
[----:B------:R-:W-:Y:S03]  /*45f0*/  SHF.R.U32.HI R33, RZ, R18, R33 ;  /* 0x00000012ff217219 */ /* 0x000fe60000011621 */
[----:B------:R-:W-:Y:S01]  /*4600*/  IMAD.HI.U32 R34, R11, R4, RZ ;  /* 0x000000040b227227 */ /* 0x000fe200078e00ff */
[----:B------:R-:W-:Y:S02]  /*4610*/  @P2 SHF.R.U32.HI R3, RZ, R5, R40 ;  /* 0x00000005ff032219 */ /* 0x000fe40000011628 */
[----:B------:R-:W-:Y:S02]  /*4620*/  SEL R9, R8, R33, !P0 ;  /* 0x0000002108097207 */ /* 0x000fe40004000000 */
[----:B------:R-:W-:Y:S01]  /*4630*/  @P2 SHF.R.U32.HI R11, RZ, R5, R34 ;  /* 0x00000005ff0b2219 */ /* 0x000fe20000011622 */
[C---:B------:R-:W-:Y:S01]  /*4640*/  IMAD R10, R26.reuse, R3, RZ ;  /* 0x000000031a0a7224 */ /* 0x040fe200078e02ff */
[----:B------:R-:W-:Y:S01]  /*4650*/  SEL R3, R13, R38, !P4 ;  /* 0x000000260d037207 */ /* 0x000fe20006000000 */
[C---:B------:R-:W-:Y:S03]  /*4660*/  IMAD.HI.U32 R14, R9.reuse, R4, RZ ;  /* 0x00000004090e7227 */ /* 0x040fe600078e00ff */
[----:B------:R-:W-:Y:S01]  /*4670*/  ISETP.GE.AND P0, PT, R9, R10, PT ;  /* 0x0000000a0900720c */ /* 0x000fe20003f06270 */
[C---:B------:R-:W-:Y:S01]  /*4680*/  IMAD R12, R26.reuse, R11, RZ ;  /* 0x0000000b1a0c7224 */ /* 0x040fe200078e02ff */
[-C--:B------:R-:W-:Y:S04]  /*4690*/  SHF.R.U32.HI R14, RZ, R5.reuse, R14 ;  /* 0x00000005ff0e7219 */ /* 0x080fe8000001160e */
[----:B------:R-:W-:Y:S02]  /*46a0*/  ISETP.GE.OR P0, PT, R3, R12, P0 ;  /* 0x0000000c0300720c */ /* 0x000fe40000706670 */
[----:B------:R-:W-:Y:S05]  /*46b0*/  SEL R15, R9, R14, !P2 ;  /* 0x0000000e090f7207 */ /* 0x000fea0005000000 */
[----:B------:R-:W-:Y:S04]  /*46c0*/  IMAD.MOV R14, RZ, RZ, -R15 ;  /* 0x000000ffff0e7224 */ /* 0x000fe800078e0a0f */
[----:B------:R-:W-:Y:S02]  /*46d0*/  IMAD R14, R26, R14, R9 ;  /* 0x0000000e1a0e7224 */ /* 0x000fe400078e0209 */
[C---:B------:R-:W-:Y:S05]  /*46e0*/  @!P0 IMAD.HI.U32 R10, R3.reuse, R4, RZ ;  /* 0x00000004030a8227 */ /* 0x040fea00078e00ff */
[----:B------:R-:W-:Y:S04]  /*46f0*/  @!P0 SHF.R.U32.HI R10, RZ, R5, R10 ;  /* 0x00000005ff0a8219 */ /* 0x000fe8000001160a */
[----:B------:R-:W-:Y:S01]  /*4700*/  @!P0 SEL R0, R3, R10, !P2 ;  /* 0x0000000a03008207 */ /* 0x000fe20005000000 */
[----:B------:R-:W-:Y:S03]  /*4710*/  IMAD.MOV R10, RZ, RZ, -R3 ;  /* 0x000000ffff0a7224 */ /* 0x000fe600078e0a03 */
[----:B------:R-:W-:Y:S01]  /*4720*/  @!P0 IADD3 R15, PT, PT, R15, -R0, RZ ;  /* 0x800000000f0f8210 */ /* 0x000fe20007ffe0ff */
[----:B------:R-:W-:Y:S01]  /*4730*/  @!P0 IMAD R0, R11, R14, R0 ;  /* 0x0000000e0b008224 */ /* 0x000fe200078e0200 */
[----:B------:R-:W-:Y:S01]  /*4740*/  IADD3 R11, PT, PT, -R9, RZ, RZ ;  /* 0x000000ff090b7210 */ /* 0x000fe20007ffe1ff */
[----:B------:R-:W-:Y:S02]  /*4750*/  IMAD R13, R2, R10, R13 ;  /* 0x0000000a020d7224 */ /* 0x000fe400078e020d */
[----:B------:R-:W-:Y:S02]  /*4760*/  @!P0 IMAD R9, R15, R26, R3 ;  /* 0x0000001a0f098224 */ /* 0x000fe400078e0203 */
[----:B------:R-:W-:Y:S02]  /*4770*/  @!P0 IMAD.MOV.U32 R3, RZ, RZ, R0 ;  /* 0x000000ffff038224 */ /* 0x000fe400078e0000 */
[----:B------:R-:W-:Y:S02]  /*4780*/  IMAD R8, R6, R11, R8 ;  /* 0x0000000b06087224 */ /* 0x000fe400078e0208 */
[----:B------:R-:W-:Y:S02]  /*4790*/  IMAD R13, R3, R2, R13 ;  /* 0x00000002030d7224 */ /* 0x000fe400078e020d */
[----:B------:R-:W-:Y:S02]  /*47a0*/  IMAD R8, R9, R6, R8 ;  /* 0x0000000609087224 */ /* 0x000fe400078e0208 */
.L_x_71:
[----:B------:R-:W-:Y:S05]  /*47b0*/  BRA.U UP1, `(.L_x_72) ;  /* 0x0000000101107547 */ /* 0x000fea000b800000 */
[----:B------:R-:W-:Y:S04]  /*47c0*/  MOV R0, UR21 ;  /* 0x0000001500007c02 */ /* 0x000fe80008000f00 */
[----:B------:R-:W-:Y:S04]  /*47d0*/  SHF.L.U32 R3, R0, 0x1f, RZ ;  /* 0x0000001f00037819 */ /* 0x000fe800000006ff */
[----:B------:R-:W3:Y:S02]  /*47e0*/  SYNCS.PHASECHK.TRANS64.TRYWAIT P0, [UR4+0x68], R3 ;  /* 0x00006803ff0075a7 */ /* 0x000ee40008001104 */
[----:B---3--:R-:W-:Y:S05]  /*47f0*/  @!P0 BRA `(.L_x_73) ;  /* 0x0000004400e48947 */ /* 0x008fea0003800000 */
.L_x_72:
[----:B------:R-:W-:Y:S02]  /*4800*/  R2UR UR35, R21 ;  /* 0x00000000152372ca */ /* 0x000fe400000e0000 */
[----:B------:R-:W-:Y:S02]  /*4810*/  R2UR UR34, R20 ;  /* 0x00000000142272ca */ /* 0x000fe400000e0000 */
[----:B------:R-:W-:Y:S02]  /*4820*/  ISETP.NE.U32.AND P2, PT, RZ, UR14, PT ;  /* 0x0000000eff007c0c */ /* 0x000fe4000bf45070 */
[----:B------:R-:W-:Y:S02]  /*4830*/  SHF.L.U32 R12, R32, 0x1f, RZ ;  /* 0x0000001f200c7819 */ /* 0x000fe400000006ff */
[----:B------:R-:W-:Y:S05]  /*4840*/  ISETP.NE.AND.EX P2, PT, RZ, UR15, PT, P2 ;  /* 0x0000000fff007c0c */ /* 0x000fea000bf45320 */
[----:B------:R-:W-:Y:S02]  /*4850*/  USHF.L.U32 UR35, UR35, 0x7, URZ ;  /* 0x0000000723237899 */ /* 0x000fe400080006ff */
[----:B------:R-:W-:Y:S01]  /*4860*/  USHF.L.U32 UR34, UR34, 0x6, URZ ;  /* 0x0000000622227899 */ /* 0x000fe200080006ff */
[----:B------:R-:W-:Y:S11]  /*4870*/  BRA.U !UP3, `(.L_x_74) ;  /* 0x000000010b347547 */ /* 0x000ff6000b800000 */
[----:B------:R-:W-:Y:S01]  /*4880*/  UPLOP3.LUT UP0, UPT, UPT, UPT, UP2, 0x80, 0x8 ;  /* 0x000000000008789c */ /* 0x000fe20003f0f020 */
[----:B---3--:R-:W-:Y:S02]  /*4890*/  HFMA2 R0, -RZ, RZ, 0, 5.9604644775390625e-08 ;  /* 0x00000001ff007431 */ /* 0x008fe400000001ff */
[----:B------:R-:W-:Y:S03]  /*48a0*/  IMAD.MOV.U32 R67, RZ, RZ, 0x1 ;  /* 0x00000001ff437424 */ /* 0x000fe600078e00ff */
[----:B------:R-:W-:Y:S05]  /*48b0*/  PLOP3.LUT P0, PT, PT, PT, UP0, 0x80, 0x8 ;  /* 0x000000000008781c */ /* 0x000fea0003f0f008 */
[----:B------:R-:W3:Y:S01]  /*48c0*/  @UP0 LDCU.64 UR6, c[0x0][0x888] ;  /* 0x00011100ff0607ac */ /* 0x000ee20008000a00 */
[----:B------:R-:W-:Y:S07]  /*48d0*/  @UP0 UIMAD UR5, UR60, UR14, URZ ;  /* 0x0000000e3c0502a4 */ /* 0x000fee000f8e02ff */
[----:B------:R-:W-:Y:S01]  /*48e0*/  @!P0 PRMT R67, R0, 0x7610, R67 ;  /* 0x0000761000438816 */ /* 0x000fe20000000043 */
[----:B---3--:R-:W-:Y:S03]  /*48f0*/  @UP0 UIMAD.WIDE UR6, UR5, 0x4, UR6 ;  /* 0x00000004050608a5 */ /* 0x008fe6000f8e0206 */
[----:B------:R-:W3:Y:S03]  /*4900*/  @!UP0 LDCU UR5, c[0x0][0x880] ;  /* 0x00011000ff0587ac */ /* 0x000ee60008000800 */
[----:B------:R-:W-:Y:S01]  /*4910*/  IMAD.U32 R10, RZ, RZ, UR6 ;  /* 0x00000006ff0a7e24 */ /* 0x000fe2000f8e00ff */
[----:B------:R-:W-:Y:S05]  /*4920*/  MOV R11, UR7 ;  /* 0x00000007000b7c02 */ /* 0x000fea0008000f00 */
[----:B------:R1:W5:Y:S02]  /*4930*/  @P0 LDG.E R35, desc[UR52][R10.64] ;  /* 0x000000340a230981 */ /* 0x000364000c1e1900 */
[----:B-1-3--:R-:W-:Y:S07]  /*4940*/  @!P0 IMAD.U32 R35, RZ, RZ, UR5 ;  /* 0x00000005ff238e24 */ /* 0x00afee000f8e00ff */
.L_x_74:
[----:B-----5:R-:W-:Y:S01]  /*4950*/  @!P2 FSETP.EQ.AND P0, PT, R35, RZ, PT ;  /* 0x000000ff2300a20b */ /* 0x020fe20003f02000 */
[----:B------:R-:W-:Y:S01]  /*4960*/  @!UPT UIADD3 URZ, UPT, UPT, URZ, URZ, URZ ;  /* 0x000000fffffff290 */ /* 0x000fe2000fffe0ff */
[----:B------:R-:W-:Y:S11]  /*4970*/  @!P2 BRA `(.L_x_75) ;  /* 0x000000000014a947 */ /* 0x000ff60003800000 */
[----:B------:R-:W-:Y:S02]  /*4980*/  LOP3.LUT P2, RZ, R67, 0xff, RZ, 0xc0, !PT ;  /* 0x000000ff43ff7812 */ /* 0x000fe4000784c0ff */
[----:B------:R-:W-:Y:S04]  /*4990*/  PLOP3.LUT P0, PT, PT, PT, UP0, 0x80, 0x8 ;  /* 0x000000000008781c */ /* 0x000fe80003f0f008 */
[----:B------:R-:W-:Y:S07]  /*49a0*/  PLOP3.LUT P0, PT, P0, PT, PT, 0x8, 0x80 ;  /* 0x000000000080781c */ /* 0x000fee000070e170 */
[----:B------:R-:W-:Y:S11]  /*49b0*/  @P2 FSETP.EQ.AND P0, PT, R35, RZ, PT ;  /* 0x000000ff2300220b */ /* 0x000ff60003f02000 */
[----:B------:R-:W-:Y:S02]  /*49c0*/  @!UPT UIADD3 URZ, UPT, UPT, URZ, URZ, URZ ;  /* 0x000000fffffff290 */ /* 0x000fe4000fffe0ff */
.L_x_75:
[----:B------:R-:W5:Y:S01]  /*49d0*/  SYNCS.PHASECHK.TRANS64.TRYWAIT P2, [UR4+0x40], R12 ;  /* 0x0000400cff0075a7 */ /* 0x000f620008041104 */
[----:B------:R-:W-:Y:S04]  /*49e0*/  ELECT P4, URZ, PT ;  /* 0x0000000000ff782f */ /* 0x000fe80003880000 */
[----:B------:R-:W-:Y:S11]  /*49f0*/  PLOP3.LUT P4, PT, P0, P4, PT, 0xf2, 0x2f ;  /* 0x00000000002f781c */ /* 0x000ff60000789e72 */
[----:B------:R-:W-:Y:S02]  /*4a00*/  @!UPT UIADD3 URZ, UPT, UPT, URZ, URZ, URZ ;  /* 0x000000fffffff290 */ /* 0x000fe4000fffe0ff */
[----:B--2---:R-:W-:Y:S05]  /*4a10*/  @!P4 IADD3 R9, P0, PT, R36, 0x580, RZ ;  /* 0x000005802409c810 */ /* 0x004fea0007f1e0ff */
[----:B---3--:R-:W-:Y:S01]  /*4a20*/  @!P4 IMAD.X R0, RZ, RZ, R37, P0 ;  /* 0x000000ffff00c224 */ /* 0x008fe200000e0625 */
[----:B-----5:R-:W-:Y:S07]  /*4a30*/  @!P2 BRA `(.L_x_76) ;  /* 0x00000044006ca947 */ /* 0x020fee0003800000 */
.L_x_159:
[----:B------:R-:W-:Y:S01]  /*4a40*/  @!P4 R2UR UR6, R9 ;  /* 0x000000000906c2ca */ /* 0x000fe200000e0000 */
[----:B------:R-:W-:Y:S01]  /*4a50*/  VOTEU.ALL UP1, P4 ;  /* 0x0000000000ff7886 */ /* 0x000fe20002020000 */
[----:B------:R-:W-:Y:S01]  /*4a60*/  @!P4 R2UR UR5, R0 ;  /* 0x000000000005c2ca */ /* 0x000fe200000e0000 */
[----:B------:R-:W-:Y:S01]  /*4a70*/  @!P4 IMAD.MOV.U32 R0, RZ, RZ, 0x2000 ;  /* 0x00002000ff00c424 */ /* 0x000fe200078e00ff */
[----:B------:R-:W-:Y:S01]  /*4a80*/  UMOV UR8, 0x0 ;  /* 0x0000000000087882 */ /* 0x000fe20000000000 */
[----:B------:R-:W-:Y:S01]  /*4a90*/  UMOV UR9, 0x10000000 ;  /* 0x1000000000097882 */ /* 0x000fe20000000000 */
[----:B------:R-:W-:Y:S01]  /*4aa0*/  @!UP1 UIADD3 UR32, UPT, UPT, UR4, 0x200, URZ ;  /* 0x0000020004209890 */ /* 0x000fe2000fffe0ff */
[----:B------:R-:W-:Y:S01]  /*4ab0*/  @!P4 IADD3 R9, P0, PT, R36, 0x580, RZ ;  /* 0x000005802409c810 */ /* 0x000fe20007f1e0ff */
[----:B------:R-:W-:Y:S01]  /*4ac0*/  VOTEU.ALL UP1, P4 ;  /* 0x0000000000ff7886 */ /* 0x000fe20002020000 */
[----:B------:R-:W-:Y:S04]  /*4ad0*/  UMOV UR36, UR60 ;  /* 0x0000003c00247c82 */ /* 0x000fe80008000000 */
[----:B------:R-:W-:Y:S02]  /*4ae0*/  IMAD.U32 R10, RZ, RZ, UR6 ;  /* 0x00000006ff0a7e24 */ /* 0x000fe4000f8e00ff */
[----:B------:R-:W-:Y:S01]  /*4af0*/  IMAD.U32 R11, RZ, RZ, UR5 ;  /* 0x00000005ff0b7e24 */ /* 0x000fe2000f8e00ff */
[----:B------:R-:W-:Y:S02]  /*4b00*/  UPRMT UR5, UR45, 0x654, UR33 ;  /* 0x000006542d057896 */ /* 0x000fe40008000021 */
[----:B------:R-:W-:Y:S02]  /*4b10*/  @!P4 R2UR UR6, R10 ;  /* 0x000000000a06c2ca */ /* 0x000fe400000e0000 */
[----:B------:R-:W-:Y:S11]  /*4b20*/  @!P4 R2UR UR7, R11 ;  /* 0x000000000b07c2ca */ /* 0x000ff600000e0000 */
[----:B------:R-:W-:Y:S02]  /*4b30*/  @!UPT UIADD3 URZ, UPT, UPT, URZ, URZ, URZ ;  /* 0x000000fffffff290 */ /* 0x000fe4000fffe0ff */
[----:B------:R3:W-:Y:S01]  /*4b40*/  @!UP1 UTMALDG.3D [UR32], [UR6], desc[UR8] ;  /* 0x00000820060095b4 */ /* 0x0007e20008011000 */
[----:B------:R5:W-:Y:S01]  /*4b50*/  @!P4 SYNCS.ARRIVE.TRANS64.RED.A0TR RZ, [UR4+0x20], R0 ;  /* 0x00002000ffffc9a7 */ /* 0x000be20008300404 */
[----:B------:R-:W-:Y:S01]  /*4b60*/  SYNCS.ARRIVE.TRANS64.RED.A1T0 RZ, [UR5], RZ ;  /* 0x000000ffffff79a7 */ /* 0x000fe20008100405 */
[----:B-----5:R-:W-:Y:S01]  /*4b70*/  @!P4 IMAD.X R0, RZ, RZ, R37, P0 ;  /* 0x000000ffff00c224 */ /* 0x020fe200000e0625 */
[----:B------:R-:W5:Y:S02]  /*4b80*/  SYNCS.PHASECHK.TRANS64.TRYWAIT P2, [UR4+0x48], R12 ;  /* 0x0000480cff0075a7 */ /* 0x000f640008041104 */
[----:B---3-5:R-:W-:Y:S05]  /*4b90*/  @!P2 BRA `(.L_x_77) ;  /* 0x00000044002ca947 */ /* 0x028fea0003800000 */
.L_x_161:
        /* <DEDUP_REMOVED lines=8> */
[----:B------:R-:W-:Y:S01]  /*4c20*/  @!UP1 UIADD3 UR24, UPT, UPT, UR4, 0x2200, URZ ;  /* 0x0000220004189890 */ /* 0x000fe2000fffe0ff */
[----:B------:R-:W-:Y:S01]  /*4c30*/  VOTEU.ALL UP1, P4 ;  /* 0x0000000000ff7886 */ /* 0x000fe20002020000 */
[----:B------:R-:W-:Y:S01]  /*4c40*/  UMOV UR27, UR35 ;  /* 0x00000023001b7c82 */ /* 0x000fe20008000000 */
[----:B------:R-:W-:Y:S02]  /*4c50*/  UMOV UR28, UR60 ;  /* 0x0000003c001c7c82 */ /* 0x000fe40008000000 */
[----:B------:R-:W-:Y:S02]  /*4c60*/  IMAD.U32 R10, RZ, RZ, UR6 ;  /* 0x00000006ff0a7e24 */ /* 0x000fe4000f8e00ff */
[----:B------:R-:W-:Y:S01]  /*4c70*/  IMAD.U32 R11, RZ, RZ, UR5 ;  /* 0x00000005ff0b7e24 */ /* 0x000fe2000f8e00ff */
[----:B------:R-:W-:Y:S01]  /*4c80*/  UPRMT UR5, UR45, 0x654, UR25 ;  /* 0x000006542d057896 */ /* 0x000fe20008000019 */
[----:B------:R-:W-:Y:S01]  /*4c90*/  @!P4 IMAD.X R20, RZ, RZ, R37, P0 ;  /* 0x000000ffff14c224 */ /* 0x000fe200000e0625 */
[----:B------:R-:W-:Y:S02]  /*4ca0*/  @!P4 R2UR UR6, R10 ;  /* 0x000000000a06c2ca */ /* 0x000fe400000e0000 */
[----:B------:R-:W-:Y:S11]  /*4cb0*/  @!P4 R2UR UR7, R11 ;  /* 0x000000000b07c2ca */ /* 0x000ff600000e0000 */
[----:B------:R-:W-:Y:S02]  /*4cc0*/  @!UPT UIADD3 URZ, UPT, UPT, URZ, URZ, URZ ;  /* 0x000000fffffff290 */ /* 0x000fe4000fffe0ff */
[----:B------:R3:W-:Y:S01]  /*4cd0*/  @!UP1 UTMALDG.3D [UR24], [UR6], desc[UR8] ;  /* 0x00000818060095b4 */ /* 0x0007e20008011000 */
[----:B------:R3:W-:Y:S01]  /*4ce0*/  @!P4 SYNCS.ARRIVE.TRANS64.RED.A0TR RZ, [UR4+0x28], R0 ;  /* 0x00002800ffffc9a7 */ /* 0x0007e20008300404 */
[----:B------:R-:W-:Y:S01]  /*4cf0*/  SYNCS.ARRIVE.TRANS64.RED.A1T0 RZ, [UR5], RZ ;  /* 0x000000ffffff79a7 */ /* 0x000fe20008100405 */
[----:B------:R-:W5:Y:S02]  /*4d00*/  SYNCS.PHASECHK.TRANS64.TRYWAIT P2, [UR4+0x50], R12 ;  /* 0x0000500cff0075a7 */ /* 0x000f640008041104 */
[----:B---3-5:R-:W-:Y:S05]  /*4d10*/  @!P2 BRA `(.L_x_78) ;  /* 0x0000004000e4a947 */ /* 0x028fea0003800000 */
.L_x_163:
[----:B------:R-:W3:Y:S01]  /*4d20*/  LDC.64 R14, c[0x0][0xb10] ;  /* 0x0002c400ff0e7b82 */ /* 0x000ee20000000a00 */
[----:B------:R-:W-:Y:S01]  /*4d30*/  @!P4 R2UR UR6, R21 ;  /* 0x000000001506c2ca */ /* 0x000fe200000e0000 */
[----:B------:R-:W-:Y:S01]  /*4d40*/  VOTEU.ALL UP1, P4 ;  /* 0x0000000000ff7886 */ /* 0x000fe20002020000 */
[----:B------:R-:W-:Y:S01]  /*4d50*/  @!P4 R2UR UR5, R20 ;  /* 0x000000001405c2ca */ /* 0x000fe200000e0000 */
[----:B------:R-:W-:Y:S01]  /*4d60*/  UMOV UR8, 0x0 ;  /* 0x0000000000087882 */ /* 0x000fe20000000000 */
[----:B------:R-:W-:Y:S03]  /*4d70*/  UMOV UR9, 0x10000000 ;  /* 0x1000000000097882 */ /* 0x000fe60000000000 */
[----:B------:R-:W5:Y:S01]  /*4d80*/  LDC.64 R10, c[0x0][0xb18] ;  /* 0x0002c600ff0a7b82 */ /* 0x000f620000000a00 */
[----:B------:R-:W-:Y:S01]  /*4d90*/  @!UP1 UIADD3 UR18, UPT, UPT, UR34, 0x20, URZ ;  /* 0x0000002022129890 */ /* 0x000fe2000fffe0ff */
[----:B------:R-:W-:Y:S01]  /*4da0*/  @P3 SHF.R.U32.HI R24, RZ, 0x10, R29 ;  /* 0x00000010ff183819 */ /* 0x000fe2000001161d */
[----:B------:R-:W-:Y:S01]  /*4db0*/  @!UP1 UIADD3 UR16, UPT, UPT, UR4, 0x4200, URZ ;  /* 0x0000420004109890 */ /* 0x000fe2000fffe0ff */
[----:B------:R-:W-:Y:S01]  /*4dc0*/  VIADD R27, R27, 0x1 ;  /* 0x000000011b1b7836 */ /* 0x000fe20000000000 */
[----:B------:R-:W-:Y:S03]  /*4dd0*/  VOTEU.ALL UP1, P4 ;  /* 0x0000000000ff7886 */ /* 0x000fe60002020000 */
[----:B------:R-:W1:Y:S01]  /*4de0*/  @!P1 LDC R0, c[0x0][0xb20] ;  /* 0x0002c800ff009b82 */ /* 0x000e620000000800 */
[----:B------:R-:W-:Y:S01]  /*4df0*/  UMOV UR19, UR35 ;  /* 0x0000002300137c82 */ /* 0x000fe20008000000 */
[----:B------:R-:W-:Y:S01]  /*4e00*/  IMAD.U32 R20, RZ, RZ, UR6 ;  /* 0x00000006ff147e24 */ /* 0x000fe2000f8e00ff */
[----:B------:R-:W-:Y:S05]  /*4e10*/  UMOV UR20, UR60 ;  /* 0x0000003c00147c82 */ /* 0x000fea0008000000 */
[----:B--2---:R-:W2:Y:S01]  /*4e20*/  @!P1 LDC R3, c[0x0][0xb0c] ;  /* 0x0002c300ff039b82 */ /* 0x004ea20000000800 */
[----:B------:R-:W-:Y:S01]  /*4e30*/  IMAD.U32 R21, RZ, RZ, UR5 ;  /* 0x00000005ff157e24 */ /* 0x000fe2000f8e00ff */
[----:B------:R-:W-:Y:S01]  /*4e40*/  UPRMT UR5, UR45, 0x654, UR17 ;  /* 0x000006542d057896 */ /* 0x000fe20008000011 */
[----:B------:R-:W-:Y:S01]  /*4e50*/  @!P4 R2UR UR6, R20 ;  /* 0x000000001406c2ca */ /* 0x000fe200000e0000 */
[----:B------:R-:W-:Y:S02]  /*4e60*/  @!P4 IMAD.MOV.U32 R20, RZ, RZ, 0x2000 ;  /* 0x00002000ff14c424 */ /* 0x000fe400078e00ff */
[----:B------:R-:W-:Y:S11]  /*4e70*/  @!P4 R2UR UR7, R21 ;  /* 0x000000001507c2ca */ /* 0x000ff600000e0000 */
[----:B------:R-:W-:Y:S02]  /*4e80*/  @!UPT UIADD3 URZ, UPT, UPT, URZ, URZ, URZ ;  /* 0x000000fffffff290 */ /* 0x000fe4000fffe0ff */
[----:B------:R1:W-:Y:S01]  /*4e90*/  @!UP1 UTMALDG.3D [UR16], [UR6], desc[UR8] ;  /* 0x00000810060095b4 */ /* 0x0003e20008011000 */
[----:B------:R1:W-:Y:S01]  /*4ea0*/  @!P4 SYNCS.ARRIVE.TRANS64.RED.A0TR RZ, [UR4+0x30], R20 ;  /* 0x00003014ffffc9a7 */ /* 0x0003e20008300404 */
[----:B--2---:R-:W-:Y:S01]  /*4eb0*/  @!P1 ISETP.NE.AND P2, PT, R3, 0x1, PT ;  /* 0x000000010300980c */ /* 0x004fe20003f45270 */
[C---:B---3--:R-:W-:Y:S01]  /*4ec0*/  @!P1 IMAD.HI.U32 R14, R13.reuse, R14, RZ ;  /* 0x0000000e0d0e9227 */ /* 0x048fe200078e00ff */
[----:B-----5:R-:W-:Y:S03]  /*4ed0*/  @!P1 ISETP.NE.AND P0, PT, R10, 0x1, PT ;  /* 0x000000010a00980c */ /* 0x020fe60003f05270 */
[C---:B------:R-:W-:Y:S01]  /*4ee0*/  @!P1 IMAD.HI.U32 R11, R8.reuse, R11, RZ ;  /* 0x0000000b080b9227 */ /* 0x040fe200078e00ff */
[----:B------:R-:W-:Y:S04]  /*4ef0*/  @!P1 SHF.R.U32.HI R14, RZ, R15, R14 ;  /* 0x0000000fff0e9219 */ /* 0x000fe8000001160e */
[----:B-1----:R-:W-:Y:S01]  /*4f00*/  @!P1 SHF.R.U32.HI R9, RZ, R0, R11 ;  /* 0x00000000ff099219 */ /* 0x002fe2000001160b */
[----:B------:R-:W-:Y:S01]  /*4f10*/  SYNCS.ARRIVE.TRANS64.RED.A1T0 RZ, [UR5], RZ ;  /* 0x000000ffffff79a7 */ /* 0x000fe20008100405 */
[----:B------:R-:W-:Y:S02]  /*4f20*/  @!P1 SEL R14, R13, R14, !P2 ;  /* 0x0000000e0d0e9207 */ /* 0x000fe40005000000 */
[----:B------:R-:W-:Y:S01]  /*4f30*/  @!P1 SEL R9, R8, R9, !P0 ;  /* 0x0000000908099207 */ /* 0x000fe20004000000 */
[----:B------:R-:W1:Y:S04]  /*4f40*/  SYNCS.PHASECHK.TRANS64.TRYWAIT P5, [UR4+0x58], R12 ;  /* 0x0000580cff0075a7 */ /* 0x000e6800080a1104 */
[----:B------:R-:W-:Y:S02]  /*4f50*/  @!P1 IMAD.IADD R0, R9, 0x1, -R14 ;  /* 0x0000000109009824 */ /* 0x000fe400078e0a0e */
[----:B------:R-:W-:Y:S02]  /*4f60*/  @!P1 IMAD.IADD R9, R14, 0x1, -R9 ;  /* 0x000000010e099824 */ /* 0x000fe400078e0a09 */
[----:B------:R-:W-:Y:S02]  /*4f70*/  @!P1 IMAD R13, R0, R3, R13 ;  /* 0x00000003000d9224 */ /* 0x000fe400078e020d */
[----:B------:R-:W-:Y:S01]  /*4f80*/  @!P1 IMAD R8, R9, R10, R8 ;  /* 0x0000000a09089224 */ /* 0x000fe200078e0208 */
[----:B-1----:R-:W-:Y:S06]  /*4f90*/  @!P5 BRA `(.L_x_79) ;  /* 0x00000040005cd947 */ /* 0x002fec0003800000 */
.L_x_165:
[----:B-1----:R-:W-:Y:S01]  /*4fa0*/  @!P4 IADD3 R3, P0, PT, R36, 0x580, RZ ;  /* 0x000005802403c810 */ /* 0x002fe20007f1e0ff */
[----:B------:R-:W-:Y:S01]  /*4fb0*/  VOTEU.ALL UP1, P4 ;  /* 0x0000000000ff7886 */ /* 0x000fe20002020000 */
[----:B------:R-:W-:Y:S01]  /*4fc0*/  UMOV UR18, 0x0 ;  /* 0x0000000000127882 */ /* 0x000fe20000000000 */
[----:B------:R-:W-:Y:S01]  /*4fd0*/  UMOV UR19, 0x10000000 ;  /* 0x1000000000137882 */ /* 0x000fe20000000000 */
[----:B------:R-:W-:Y:S01]  /*4fe0*/  @!P4 R2UR UR6, R3 ;  /* 0x000000000306c2ca */ /* 0x000fe200000e0000 */
[----:B------:R-:W-:Y:S01]  /*4ff0*/  @!P4 IMAD.X R0, RZ, RZ, R37, P0 ;  /* 0x000000ffff00c224 */ /* 0x000fe200000e0625 */
[----:B------:R-:W-:Y:S01]  /*5000*/  @!UP1 UIADD3 UR10, UPT, UPT, UR34, 0x30, URZ ;  /* 0x00000030220a9890 */ /* 0x000fe2000fffe0ff */
[C---:B------:R-:W-:Y:S01]  /*5010*/  ISETP.NE.AND P0, PT, R27.reuse, 0x2, PT ;  /* 0x000000021b00780c */ /* 0x040fe20003f05270 */
[----:B------:R-:W-:Y:S01]  /*5020*/  @!UP1 UIADD3 UR8, UPT, UPT, UR4, 0x6200, URZ ;  /* 0x0000620004089890 */ /* 0x000fe2000fffe0ff */
[----:B------:R-:W-:Y:S01]  /*5030*/  LOP3.LUT R32, R32, 0x1, RZ, 0x3c, !PT ;  /* 0x0000000120207812 */ /* 0x000fe200078e3cff */
[----:B------:R-:W-:Y:S01]  /*5040*/  @!UP1 UIADD3 UR9, UPT, UPT, UR4, 0x38, URZ ;  /* 0x0000003804099890 */ /* 0x000fe2000fffe0ff */
[----:B------:R-:W-:Y:S01]  /*5050*/  @!P4 R2UR UR5, R0 ;  /* 0x000000000005c2ca */ /* 0x000fe200000e0000 */
[----:B------:R-:W-:Y:S01]  /*5060*/  VOTEU.ALL UP1, P4 ;  /* 0x0000000000ff7886 */ /* 0x000fe20002020000 */
[----:B------:R-:W-:Y:S01]  /*5070*/  UMOV UR11, UR35 ;  /* 0x00000023000b7c82 */ /* 0x000fe20008000000 */
[----:B------:R-:W-:Y:S01]  /*5080*/  UMOV UR12, UR60 ;  /* 0x0000003c000c7c82 */ /* 0x000fe20008000000 */
[----:B------:R-:W-:Y:S01]  /*5090*/  @P3 R2UR UR60, R24 ;  /* 0x00000000183c32ca */ /* 0x000fe200000e0000 */
[----:B------:R-:W-:Y:S01]  /*50a0*/  IMAD.IADD R20, R8, 0x1, R66 ;  /* 0x0000000108147824 */ /* 0x000fe200078e0242 */
[----:B------:R-:W-:Y:S01]  /*50b0*/  SEL R0, RZ, 0x1, P0 ;  /* 0x00000001ff007807 */ /* 0x000fe20000000000 */
[----:B------:R-:W-:Y:S01]  /*50c0*/  IMAD.U32 R10, RZ, RZ, UR6 ;  /* 0x00000006ff0a7e24 */ /* 0x000fe2000f8e00ff */
[----:B------:R-:W-:Y:S01]  /*50d0*/  SEL R27, R27, RZ, P0 ;  /* 0x000000ff1b1b7207 */ /* 0x000fe20000000000 */
[----:B------:R-:W-:Y:S01]  /*50e0*/  IMAD.IADD R21, R13, 0x1, R68 ;  /* 0x000000010d157824 */ /* 0x000fe200078e0244 */
[----:B------:R-:W-:Y:S02]  /*50f0*/  LOP3.LUT R25, R25, R0, RZ, 0x3c, !PT ;  /* 0x0000000019197212 */ /* 0x000fe400078e3cff */
[----:B------:R-:W-:Y:S01]  /*5100*/  @!P4 R2UR UR6, R10 ;  /* 0x000000000a06c2ca */ /* 0x000fe200000e0000 */
[----:B------:R-:W-:Y:S05]  /*5110*/  IMAD.U32 R11, RZ, RZ, UR5 ;  /* 0x00000005ff0b7e24 */ /* 0x000fea000f8e00ff */
[----:B------:R-:W-:Y:S11]  /*5120*/  @!P4 R2UR UR7, R11 ;  /* 0x000000000b07c2ca */ /* 0x000ff600000e0000 */
[----:B------:R-:W-:Y:S02]  /*5130*/  @!UPT UIADD3 URZ, UPT, UPT, URZ, URZ, URZ ;  /* 0x000000fffffff290 */ /* 0x000fe4000fffe0ff */
[----:B------:R3:W-:Y:S01]  /*5140*/  @!UP1 UTMALDG.3D [UR8], [UR6], desc[UR18] ;  /* 0x00001208060095b4 */ /* 0x0007e20008011000 */
[----:B------:R3:W-:Y:S01]  /*5150*/  @!P4 SYNCS.ARRIVE.TRANS64.RED.A0TR RZ, [UR4+0x38], R23 ;  /* 0x00003817ffffc9a7 */ /* 0x0007e20008300404 */
[----:B------:R-:W-:Y:S01]  /*5160*/  UPLOP3.LUT UP1, UPT, UPT, UPT, UPT, 0x80, 0x8 ;  /* 0x000000000008789c */ /* 0x000fe20003f2f070 */
[----:B------:R-:W-:Y:S01]  /*5170*/  SYNCS.ARRIVE.TRANS64.RED.A1T0 RZ, [UR13], RZ ;  /* 0x000000ffffff79a7 */ /* 0x000fe2000810040d */
[----:B------:R-:W-:Y:S09]  /*5180*/  @P3 BRA `(.L_x_80) ;  /* 0xfffffff000903947 */ /* 0x000ff2000383ffff */
[----:B------:R-:W-:-:S04]  /*5190*/  SHF.L.U32 R3, R32, 0x1f, RZ ;  /* 0x0000001f20037819 */ /* 0x000fc800000006ff */
[----:B------:R-:W1:Y:S02]  /*51a0*/  SYNCS.PHASECHK.TRANS64.TRYWAIT P0, [UR4+0x40], R3 ;  /* 0x00004003ff0075a7 */ /* 0x000e640008001104 */
[----:B-1----:R-:W-:Y:S05]  /*51b0*/  @!P0 BRA `(.L_x_81) ;  /* 0x0000003c00ec8947 */ /* 0x002fea0003800000 */
.L_x_167:
[----:B------:R-:W2:Y:S02]  /*51c0*/  SYNCS.PHASECHK.TRANS64.TRYWAIT P0, [UR4+0x48], R3 ;  /* 0x00004803ff0075a7 */ /* 0x000ea40008001104 */
[----:B--2---:R-:W-:Y:S05]  /*51d0*/  @!P0 BRA `(.L_x_82) ;  /* 0x0000003c00fc8947 */ /* 0x004fea0003800000 */
.L_x_169:
[----:B------:R-:W2:Y:S02]  /*51e0*/  SYNCS.PHASECHK.TRANS64.TRYWAIT P0, [UR4+0x50], R3 ;  /* 0x00005003ff0075a7 */ /* 0x000ea40008001104 */
[----:B--2---:R-:W-:Y:S05]  /*51f0*/  @!P0 BRA `(.L_x_83) ;  /* 0x00000040000c8947 */ /* 0x004fea0003800000 */
.L_x_171:
[----:B-1----:R-:W-:-:S07]  /*5200*/  MOV R0, UR4 ;  /* 0x0000000400007c02 */ /* 0x002fce0008000f00 */
.L_x_84:
[----:B-1----:R-:W-:-:S04]  /*5210*/  SHF.L.U32 R3, R32, 0x1f, RZ ;  /* 0x0000001f20037819 */ /* 0x002fc800000006ff */
[----:B------:R1:W2:Y:S03]  /*5220*/  SYNCS.PHASECHK.TRANS64.TRYWAIT P0, [R0+URZ+0x58], R3 ;  /* 0x00005803000075a7 */ /* 0x0002a600080011ff */
[----:B--2---:R-:W-:Y:S05]  /*5230*/  @!P0 NANOSLEEP.SYNCS 0x989680 ;  /* 0x009896800000895d */ /* 0x004fea0003900000 */
[----:B------:R-:W2:Y:S02]  /*5240*/  @!P0 SYNCS.PHASECHK.TRANS64 P0, [R0+URZ+0x58], R3 ;  /* 0x00005803000085a7 */ /* 0x000ea400080010ff */
[----:B--23--:R-:W-:Y:S05]  /*5250*/  @P0 EXIT ;  /* 0x000000000000094d */ /* 0x00cfea0003800000 */
[----:B------:R-:W-:Y:S05]  /*5260*/  BRA `(.L_x_84) ;  /* 0xfffffffc00e87947 */ /* 0x000fea000383ffff */
.L_x_69:
[----:B------:R-:W-:-:S06]  /*5270*/  UISETP.GE.AND UP1, UPT, UR10, 0x4, UPT ;  /* 0x000000040a00788c */ /* 0x000fcc000bf26270 */
[----:B------:R-:W-:-:S13]  /*5280*/  PLOP3.LUT P0, PT, PT, PT, UP1, 0x80, 0x8 ;  /* 0x000000000008781c */ /* 0x000fda0003f0f018 */
[----:B------:R-:W-:Y:S05]  /*5290*/  @!P0 EXIT ;  /* 0x000000000000894d */ /* 0x000fea0003800000 */
[----:B------:R-:W-:Y:S01]  /*52a0*/  BAR.SYNC.DEFER_BLOCKING 0x6, 0xa0 ;  /* 0x0182800000007b1d */ /* 0x000fe20000010000 */
[C---:B------:R-:W-:Y:S01]  /*52b0*/  IMAD.SHL.U32 R3, R81.reuse, 0x10, RZ ;  /* 0x0000001051037824 */ /* 0x040fe200078e00ff */
[C---:B------:R-:W-:Y:S01]  /*52c0*/  SHF.L.U32 R33, R81.reuse, 0x10, RZ ;  /* 0x0000001051217819 */ /* 0x040fe200000006ff */
[C---:B------:R-:W-:Y:S01]  /*52d0*/  IMAD.SHL.U32 R80, R81.reuse, 0x2, RZ ;  /* 0x0000000251507824 */ /* 0x040fe200078e00ff */
[----:B------:R-:W-:Y:S01]  /*52e0*/  LOP3.LUT R82, R81, 0x60, RZ, 0xc0, !PT ;  /* 0x0000006051527812 */ /* 0x000fe200078ec0ff */
[----:B------:R-:W-:Y:S01]  /*52f0*/  HFMA2 R77, -RZ, RZ, 0, 5.9604644775390625e-08 ;  /* 0x00000001ff4d7431 */ /* 0x000fe200000001ff */
[----:B------:R-:W-:Y:S02]  /*5300*/  UMOV UR36, 0x400 ;  /* 0x0000040000247882 */ /* 0x000fe40000000000 */
[----:B------:R-:W1:Y:S01]  /*5310*/  LDC R71, c[0x0][0x370] ;  /* 0x0000dc00ff477b82 */ /* 0x000e620000000800 */
[----:B------:R-:W-:Y:S01]  /*5320*/  ULEA UR36, UR45, UR36, 0x18 ;  /* 0x000000242d247291 */ /* 0x000fe2000f8ec0ff */
[----:B------:R-:W-:Y:S01]  /*5330*/  LOP3.LUT R5, R3, 0x60, RZ, 0xc0, !PT ;  /* 0x0000006003057812 */ /* 0x000fe200078ec0ff */
[----:B------:R-:W-:Y:S01]  /*5340*/  HFMA2 R75, -RZ, RZ, 0, 0 ;  /* 0x00000000ff4b7431 */ /* 0x000fe200000001ff */
[----:B------:R-:W-:Y:S01]  /*5350*/  LOP3.LUT R79, R81, 0x2, RZ, 0xc0, !PT ;  /* 0x00000002514f7812 */ /* 0x000fe200078ec0ff */
[----:B------:R-:W-:Y:S01]  /*5360*/  UIADD3 UR4, UPT, UPT, UR36, 0x200, URZ ;  /* 0x0000020024047890 */ /* 0x000fe2000fffe0ff */
[----:B------:R-:W-:Y:S01]  /*5370*/  LOP3.LUT R80, R5, 0xc, R80, 0xf8, !PT ;  /* 0x0000000c05507812 */ /* 0x000fe200078ef850 */
[----:B------:R-:W-:Y:S01]  /*5380*/  IMAD.MOV.U32 R30, RZ, RZ, RZ ;  /* 0x000000ffff1e7224 */ /* 0x000fe200078e00ff */
[----:B------:R-:W2:Y:S01]  /*5390*/  LDC R28, c[0x0][0xb0c] ;  /* 0x0002c300ff1c7b82 */ /* 0x000ea20000000800 */
[----:B------:R-:W-:Y:S01]  /*53a0*/  LOP3.LUT R33, R33, 0x600000, RZ, 0xc0, !PT ;  /* 0x0060000021217812 */ /* 0x000fe200078ec0ff */
[----:B------:R-:W-:Y:S01]  /*53b0*/  IMAD.MOV.U32 R85, RZ, RZ, RZ ;  /* 0x000000ffff557224 */ /* 0x000fe200078e00ff */
[----:B------:R-:W-:Y:S01]  /*53c0*/  LOP3.LUT R80, R80, 0x790, R3, 0xf8, !PT ;  /* 0x0000079050507812 */ /* 0x000fe200078ef803 */
[----:B------:R-:W-:Y:S01]  /*53d0*/  IMAD.U32 R73, RZ, RZ, UR4 ;  /* 0x00000004ff497e24 */ /* 0x000fe2000f8e00ff */
[----:B------:R-:W-:Y:S01]  /*53e0*/  LOP3.LUT R81, R81, 0x4, RZ, 0xc0, !PT ;  /* 0x0000000451517812 */ /* 0x000fe200078ec0ff */
[----:B------:R-:W4:Y:S01]  /*53f0*/  LDCU.64 UR50, c[0x0][0x348] ;  /* 0x00006900ff3277ac */ /* 0x000f220008000a00 */
[----:B------:R-:W-:Y:S01]  /*5400*/  MOV R76, RZ ;  /* 0x000000ff004c7202 */ /* 0x000fe20000000f00 */
[----:B------:R-:W1:Y:S01]  /*5410*/  LDC R69, c[0x0][0xb20] ;  /* 0x0002c800ff457b82 */ /* 0x000e620000000800 */
[----:B------:R-:W3:Y:S01]  /*5420*/  LDS R0, [UR36+0x120] ;  /* 0x00012024ff007984 */ /* 0x000ee20008000800 */
[----:B------:R-:W-:Y:S01]  /*5430*/  IMAD R80, R80, 0x4, R73 ;  /* 0x0000000450507824 */ /* 0x000fe200078e0249 */
[----:B------:R-:W1:Y:S03]  /*5440*/  LDCU.64 UR46, c[0x0][0x888] ;  /* 0x00011100ff2e77ac */ /* 0x000e660008000a00 */
[--C-:B------:R-:W-:Y:S01]  /*5450*/  IMAD R79, R79, -0x10, R80.reuse ;  /* 0xfffffff04f4f7824 */ /* 0x100fe200078e0250 */
[----:B------:R-:W1:Y:S01]  /*5460*/  LDCU.64 UR48, c[0x0][0x890] ;  /* 0x00011200ff3077ac */ /* 0x000e620008000a00 */
[----:B------:R-:W1:Y:S01]  /*5470*/  LDC R27, c[0x0][0xb30] ;  /* 0x0002cc00ff1b7b82 */ /* 0x000e620000000800 */
[----:B------:R-:W-:Y:S01]  /*5480*/  IMAD R78, R81, -0x10, R80 ;  /* 0xfffffff0514e7824 */ /* 0x000fe200078e0250 */
[----:B------:R-:W-:Y:S01]  /*5490*/  UMOV UR39, URZ ;  /* 0x000000ff00277c82 */ /* 0x000fe20008000000 */
[----:B------:R-:W-:-:S05]  /*54a0*/  UMOV UR37, URZ ;  /* 0x000000ff00257c82 */ /* 0x000fca0008000000 */
[----:B------:R-:W1:Y:S08]  /*54b0*/  LDC.64 R64, c[0x0][0xb10] ;  /* 0x0002c400ff407b82 */ /* 0x000e700000000a00 */
[----:B------:R-:W1:Y:S08]  /*54c0*/  LDC.64 R24, c[0x0][0xb18] ;  /* 0x0002c600ff187b82 */ /* 0x000e700000000a00 */
[----:B------:R-:W1:Y:S08]  /*54d0*/  LDC.64 R22, c[0x0][0xb28] ;  /* 0x0002ca00ff167b82 */ /* 0x000e700000000a00 */
[----:B------:R-:W1:Y:S01]  /*54e0*/  LDC.64 R62, c[0x0][0x8b0] ;  /* 0x00022c00ff3e7b82 */ /* 0x000e620000000a00 */
[----:B---3--:R-:W-:-:S07]  /*54f0*/  IMAD.IADD R33, R0, 0x1, R33 ;  /* 0x0000000100217824 */ /* 0x008fce00078e0221 */
[----:B------:R-:W3:Y:S08]  /*5500*/  LDC.64 R60, c[0x0][0x8a8] ;  /* 0x00022a00ff3c7b82 */ /* 0x000ef00000000a00 */
[----:B--2-4-:R-:W1:Y:S02]  /*5510*/  LDC R70, c[0x0][0x374] ;  /* 0x0000dd00ff467b82 */ /* 0x014e640000000800 */
.L_x_128:
[----:B------:R-:W-:Y:S02]  /*5520*/  LEA R0, R85, UR36, 0x3 ;  /* 0x0000002455007c11 */ /* 0x000fe4000f8e18ff */
[----:B------:R-:W-:Y:S02]  /*5530*/  SHF.L.U32 R3, R75, 0x1f, RZ ;  /* 0x0000001f4b037819 */ /* 0x000fe400000006ff */
[----:B-1----:R-:W-:Y:S02]  /*5540*/  LEA R16, R85, UR36, 0x4 ;  /* 0x0000002455107c11 */ /* 0x002fe4000f8e20ff */
[----:B------:R-:W2:Y:S02]  /*5550*/  SYNCS.PHASECHK.TRANS64.TRYWAIT P0, [R0+URZ+0x70], R3 ;  /* 0x00007003000075a7 */ /* 0x000ea400080011ff */
[----:B--23--:R-:W-:Y:S05]  /*5560*/  @!P0 BRA `(.L_x_85) ;  /* 0x0000003c00488947 */ /* 0x00cfea0003800000 */
.L_x_172:
[----:B------:R-:W4:Y:S01]  /*5570*/  LDC.64 R12, c[0x0][0xb10] ;  /* 0x0002c400ff0c7b82 */ /* 0x000f220000000a00 */
[----:B------:R-:W3:Y:S01]  /*5580*/  LDS.128 R16, [R16+0x100] ;  /* 0x0001000010107984 */ /* 0x000ee20000000c00 */
[----:B-1----:R-:W-:Y:S01]  /*5590*/  ISETP.NE.AND P1, PT, R27, 0x1, PT ;  /* 0x000000011b00780c */ /* 0x002fe20003f25270 */
[----:B--2---:R-:W-:Y:S01]  /*55a0*/  VIADD R0, R0, 0x80 ;  /* 0x0000008000007836 */ /* 0x004fe20000000000 */
[----:B------:R-:W-:Y:S04]  /*55b0*/  ISETP.GE.AND P0, PT, R26, 0x1, PT ;  /* 0x000000011a00780c */ /* 0x000fe80003f06270 */
[----:B------:R-:W1:Y:S01]  /*55c0*/  LDC.64 R10, c[0x0][0xb18] ;  /* 0x0002c600ff0a7b82 */ /* 0x000e620000000a00 */
[----:B------:R-:W-:Y:S01]  /*55d0*/  PRMT R0, RZ, 0x654, R0 ;  /* 0x00000654ff007816 */ /* 0x000fe20000000000 */
[----:B------:R-:W-:Y:S01]  /*55e0*/  @!PT LDS RZ, [RZ] ;  /* 0x00000000fffff984 */ /* 0x000fe20000000800 */
[----:B------:R-:W-:Y:S01]  /*55f0*/  @!PT LDS RZ, [RZ] ;  /* 0x00000000fffff984 */ /* 0x000fe20000000800 */
[----:B------:R-:W-:Y:S01]  /*5600*/  @!PT LDS RZ, [RZ] ;  /* 0x00000000fffff984 */ /* 0x000fe20000000800 */
[----:B------:R-:W-:Y:S01]  /*5610*/  @!PT LDS RZ, [RZ] ;  /* 0x00000000fffff984 */ /* 0x000fe20000000800 */
[----:B------:R2:W-:Y:S06]  /*5620*/  MEMBAR.ALL.CTA ;  /* 0x0000000000007992 */ /* 0x0005ec0000008000 */
[----:B--2---:R-:W2:Y:S01]  /*5630*/  FENCE.VIEW.ASYNC.S ;  /* 0x00000000000073c6 */ /* 0x004ea20000000000 */
[----:B------:R-:W1:Y:S08]  /*5640*/  @!P1 LDC R14, c[0x0][0xb20] ;  /* 0x0002c800ff0e9b82 */ /* 0x000e700000000800 */
[----:B------:R-:W1:Y:S01]  /*5650*/  @!P1 LDC R9, c[0x0][0xb0c] ;  /* 0x0002c300ff099b82 */ /* 0x000e620000000800 */
[----:B--2---:R2:W-:Y:S01]  /*5660*/  SYNCS.ARRIVE.TRANS64.RED.A1T0 RZ, [R0+URZ], RZ ;  /* 0x000000ff00ff79a7 */ /* 0x0045e200081004ff */
[----:B---3--:R-:W-:Y:S04]  /*5670*/  LOP3.LUT P4, RZ, R18, 0x1, RZ, 0xc0, !PT ;  /* 0x0000000112ff7812 */ /* 0x008fe8000788c0ff */
[----:B------:R-:W-:Y:S09]  /*5680*/  P2R R83, PR, RZ, 0x10 ;  /* 0x00000010ff537803 */ /* 0x000ff20000000000 */
[----:B------:R-:W-:Y:S02]  /*5690*/  @P4 MOV R31, R16 ;  /* 0x00000010001f4202 */ /* 0x000fe40000000f00 */
[----:B------:R-:W-:Y:S01]  /*56a0*/  @P4 LOP3.LUT R29, R17, 0xffff, RZ, 0xc0, !PT ;  /* 0x0000ffff111d4812 */ /* 0x000fe200078ec0ff */
[----:B--2-4-:R-:W-:Y:S06]  /*56b0*/  @!P0 BRA `(.L_x_86) ;  /* 0x0000000000a48947 */ /* 0x014fec0003800000 */
[----:B------:R-:W-:Y:S01]  /*56c0*/  IMAD.HI.U32 R36, R70, R25, RZ ;  /* 0x0000001946247227 */ /* 0x000fe200078e00ff */
[----:B------:R-:W-:Y:S02]  /*56d0*/  ISETP.NE.AND P0, PT, R24, 0x1, PT ;  /* 0x000000011800780c */ /* 0x000fe40003f05270 */
[----:B------:R-:W-:Y:S01]  /*56e0*/  ISETP.NE.AND P2, PT, R26, 0x1, PT ;  /* 0x000000011a00780c */ /* 0x000fe20003f45270 */
[-C--:B------:R-:W-:Y:S01]  /*56f0*/  IMAD.HI.U32 R34, R71, R64.reuse, RZ ;  /* 0x0000004047227227 */ /* 0x080fe200078e00ff */
[----:B------:R-:W-:Y:S02]  /*5700*/  SHF.R.U32.HI R37, RZ, R69, R36 ;  /* 0x00000045ff257219 */ /* 0x000fe40000011624 */
[----:B------:R-:W-:Y:S01]  /*5710*/  ISETP.NE.AND P3, PT, R28, 0x1, PT ;  /* 0x000000011c00780c */ /* 0x000fe20003f65270 */
[----:B------:R-:W-:Y:S01]  /*5720*/  IMAD.HI.U32 R40, R29, R25, RZ ;  /* 0x000000191d287227 */ /* 0x000fe200078e00ff */
[----:B------:R-:W-:Y:S02]  /*5730*/  SHF.R.U32.HI R34, RZ, R65, R34 ;  /* 0x00000041ff227219 */ /* 0x000fe40000011622 */
[----:B------:R-:W-:Y:S01]  /*5740*/  SEL R3, R70, R37, !P0 ;  /* 0x0000002546037207 */ /* 0x000fe20004000000 */
[----:B------:R-:W-:Y:S01]  /*5750*/  IMAD.HI.U32 R38, R31, R64, RZ ;  /* 0x000000401f267227 */ /* 0x000fe200078e00ff */
[----:B------:R-:W-:Y:S03]  /*5760*/  SEL R7, R71, R34, !P3 ;  /* 0x0000002247077207 */ /* 0x000fe60005800000 */
[-C--:B------:R-:W-:Y:S01]  /*5770*/  IMAD.HI.U32 R34, R3, R22.reuse, RZ ;  /* 0x0000001603227227 */ /* 0x080fe200078e00ff */
[----:B------:R-:W-:Y:S03]  /*5780*/  SHF.R.U32.HI R38, RZ, R65, R38 ;  /* 0x00000041ff267219 */ /* 0x000fe60000011626 */
[----:B------:R-:W-:Y:S01]  /*5790*/  IMAD.HI.U32 R36, R7, R22, RZ ;  /* 0x0000001607247227 */ /* 0x000fe200078e00ff */
[----:B------:R-:W-:Y:S02]  /*57a0*/  @P2 SHF.R.U32.HI R3, RZ, R23, R34 ;  /* 0x00000017ff032219 */ /* 0x000fe40000011622 */
[----:B------:R-:W-:Y:S02]  /*57b0*/  SHF.R.U32.HI R34, RZ, R69, R40 ;  /* 0x00000045ff227219 */ /* 0x000fe40000011628 */
[----:B------:R-:W-:Y:S01]  /*57c0*/  @P2 SHF.R.U32.HI R7, RZ, R23, R36 ;  /* 0x00000017ff072219 */ /* 0x000fe20000011624 */
[C---:B------:R-:W-:Y:S01]  /*57d0*/  IMAD R2, R26.reuse, R3, RZ ;  /* 0x000000031a027224 */ /* 0x040fe200078e02ff */
[----:B------:R-:W-:Y:S02]  /*57e0*/  SEL R5, R29, R34, !P0 ;  /* 0x000000221d057207 */ /* 0x000fe40004000000 */
[----:B------:R-:W-:Y:S01]  /*57f0*/  SEL R3, R31, R38, !P3 ;  /* 0x000000261f037207 */ /* 0x000fe20005800000 */
[----:B------:R-:W-:Y:S01]  /*5800*/  IMAD R4, R26, R7, RZ ;  /* 0x000000071a047224 */ /* 0x000fe200078e02ff */
[C---:B------:R-:W-:Y:S01]  /*5810*/  ISETP.GE.AND P0, PT, R5.reuse, R2, PT ;  /* 0x000000020500720c */ /* 0x040fe20003f06270 */
[----:B------:R-:W-:Y:S03]  /*5820*/  IMAD.HI.U32 R6, R5, R22, RZ ;  /* 0x0000001605067227 */ /* 0x000fe600078e00ff */
[----:B------:R-:W-:Y:S01]  /*5830*/  ISETP.GE.OR P0, PT, R3, R4, P0 ;  /* 0x000000040300720c */ /* 0x000fe20000706670 */
[----:B------:R-:W-:Y:S01]  /*5840*/  IMAD.MOV R4, RZ, RZ, -R3 ;  /* 0x000000ffff047224 */ /* 0x000fe200078e0a03 */
[-C--:B------:R-:W-:Y:S03]  /*5850*/  SHF.R.U32.HI R6, RZ, R23.reuse, R6 ;  /* 0x00000017ff067219 */ /* 0x080fe60000011606 */
[----:B------:R-:W-:Y:S01]  /*5860*/  IMAD R31, R28, R4, R31 ;  /* 0x000000041c1f7224 */ /* 0x000fe200078e021f */
[----:B------:R-:W-:Y:S05]  /*5870*/  SEL R15, R5, R6, !P2 ;  /* 0x00000006050f7207 */ /* 0x000fea0005000000 */
[----:B------:R-:W-:Y:S02]  /*5880*/  IMAD.MOV R6, RZ, RZ, -R15 ;  /* 0x000000ffff067224 */ /* 0x000fe400078e0a0f */
[C---:B------:R-:W-:Y:S04]  /*5890*/  @!P0 IMAD.HI.U32 R2, R3.reuse, R22, RZ ;  /* 0x0000001603028227 */ /* 0x040fe800078e00ff */
[----:B------:R-:W-:Y:S01]  /*58a0*/  IMAD R6, R26, R6, R5 ;  /* 0x000000061a067224 */ /* 0x000fe200078e0205 */
[----:B------:R-:W-:Y:S04]  /*58b0*/  @!P0 SHF.R.U32.HI R2, RZ, R23, R2 ;  /* 0x00000017ff028219 */ /* 0x000fe80000011602 */
[----:B------:R-:W-:Y:S02]  /*58c0*/  @!P0 SEL R0, R3, R2, !P2 ;  /* 0x0000000203008207 */ /* 0x000fe40005000000 */
[----:B------:R-:W-:Y:S02]  /*58d0*/  IADD3 R2, PT, PT, -R5, RZ, RZ ;  /* 0x000000ff05027210 */ /* 0x000fe40007ffe1ff */
[----:B------:R-:W-:Y:S01]  /*58e0*/  @!P0 IADD3 R8, PT, PT, R15, -R0, RZ ;  /* 0x800000000f088210 */ /* 0x000fe20007ffe0ff */
[----:B------:R-:W-:Y:S02]  /*58f0*/  @!P0 IMAD R0, R7, R6, R0 ;  /* 0x0000000607008224 */ /* 0x000fe400078e0200 */
[----:B------:R-:W-:Y:S02]  /*5900*/  IMAD R29, R24, R2, R29 ;  /* 0x00000002181d7224 */ /* 0x000fe400078e021d */
[----:B------:R-:W-:Y:S02]  /*5910*/  @!P0 IMAD R5, R8, R26, R3 ;  /* 0x0000001a08058224 */ /* 0x000fe400078e0203 */
[----:B------:R-:W-:Y:S04]  /*5920*/  @!P0 IMAD.MOV.U32 R3, RZ, RZ, R0 ;  /* 0x000000ffff038224 */ /* 0x000fe800078e0000 */
[----:B------:R-:W-:Y:S02]  /*5930*/  IMAD R31, R3, R28, R31 ;  /* 0x0000001c031f7224 */ /* 0x000fe400078e021f */
[----:B------:R-:W-:Y:S07]  /*5940*/  IMAD R29, R5, R24, R29 ;  /* 0x00000018051d7224 */ /* 0x000fee00078e021d */
.L_x_86:
[----:B-1----:R-:W-:Y:S01]  /*5950*/  @!P1 ISETP.NE.AND P0, PT, R10, 0x1, PT ;  /* 0x000000010a00980c */ /* 0x002fe20003f05270 */
[----:B------:R-:W-:Y:S01]  /*5960*/  @!P1 IMAD.HI.U32 R3, R29, R11, RZ ;  /* 0x0000000b1d039227 */ /* 0x000fe200078e00ff */
[----:B------:R-:W-:Y:S01]  /*5970*/  R2UR UR5, R21 ;  /* 0x00000000150572ca */ /* 0x000fe200000e0000 */
[----:B------:R-:W-:Y:S01]  /*5980*/  BSSY.RECONVERGENT B6, `(.L_x_87) ;  /* 0x0000031000067945 */ /* 0x000fe20003800200 */
[----:B------:R-:W-:Y:S01]  /*5990*/  R2UR UR4, R20 ;  /* 0x00000000140472ca */ /* 0x000fe200000e0000 */
[----:B------:R-:W-:Y:S01]  /*59a0*/  @!P1 IMAD.HI.U32 R0, R31, R12, RZ ;  /* 0x0000000c1f009227 */ /* 0x000fe200078e00ff */
[----:B------:R-:W-:Y:S02]  /*59b0*/  @!P1 SHF.R.U32.HI R2, RZ, R14, R3 ;  /* 0x0000000eff029219 */ /* 0x000fe40000011603 */
[----:B------:R-:W-:Y:S01]  /*59c0*/  @!P1 ISETP.NE.AND P2, PT, R9, 0x1, PT ;  /* 0x000000010900980c */ /* 0x000fe20003f45270 */
[----:B------:R-:W-:Y:S01]  /*59d0*/  VIADD R85, R85, 0x1 ;  /* 0x0000000155557836 */ /* 0x000fe20000000000 */
[----:B------:R-:W-:Y:S02]  /*59e0*/  @!P1 SEL R2, R29, R2, !P0 ;  /* 0x000000021d029207 */ /* 0x000fe40004000000 */
[----:B------:R-:W-:Y:S02]  /*59f0*/  @!P1 SHF.R.U32.HI R0, RZ, R13, R0 ;  /* 0x0000000dff009219 */ /* 0x000fe40000011600 */
[----:B------:R-:W-:Y:S01]  /*5a00*/  LOP3.LUT P0, RZ, R73, 0x1b0, RZ, 0xc0, !PT ;  /* 0x000001b049ff7812 */ /* 0x000fe2000780c0ff */
[----:B------:R-:W-:Y:S01]  /*5a10*/  USHF.L.U32 UR42, UR5, 0x7, URZ ;  /* 0x00000007052a7899 */ /* 0x000fe200080006ff */
[----:B------:R-:W-:Y:S01]  /*5a20*/  @!P1 SEL R3, R31, R0, !P2 ;  /* 0x000000001f039207 */ /* 0x000fe20005000000 */
[----:B------:R-:W-:Y:S01]  /*5a30*/  USHF.L.U32 UR41, UR4, 0x6, URZ ;  /* 0x0000000604297899 */ /* 0x000fe200080006ff */
[----:B------:R-:W-:Y:S03]  /*5a40*/  @P4 SHF.R.U32.HI R74, RZ, 0x10, R17 ;  /* 0x00000010ff4a4819 */ /* 0x000fe60000011611 */
[----:B------:R-:W-:Y:S02]  /*5a50*/  @!P1 IMAD.IADD R0, R2, 0x1, -R3 ;  /* 0x0000000102009824 */ /* 0x000fe400078e0a03 */
[----:B------:R-:W-:Y:S02]  /*5a60*/  @!P1 IMAD.IADD R2, R3, 0x1, -R2 ;  /* 0x0000000103029824 */ /* 0x000fe400078e0a02 */
[----:B------:R-:W-:Y:S02]  /*5a70*/  @!P1 IMAD R31, R0, R9, R31 ;  /* 0x00000009001f9224 */ /* 0x000fe400078e021f */
[----:B------:R-:W-:Y:S01]  /*5a80*/  @!P1 IMAD R29, R2, R10, R29 ;  /* 0x0000000a021d9224 */ /* 0x000fe200078e021d */
[----:B------:R-:W-:Y:S06]  /*5a90*/  @!P0 BRA `(.L_x_88) ;  /* 0x00000000007c8947 */ /* 0x000fec0003800000 */
[----:B------:R-:W1:Y:S01]  /*5aa0*/  LDCU.64 UR8, c[0x4][0x80] ;  /* 0x01001000ff0877ac */ /* 0x000e620008000a00 */
[----:B------:R-:W-:Y:S01]  /*5ab0*/  MOV R2, 0x0 ;  /* 0x0000000000027802 */ /* 0x000fe20000000f00 */
[----:B------:R-:W-:Y:S02]  /*5ac0*/  HFMA2 R12, -RZ, RZ, 0, 5.9604644775390625e-08 ;  /* 0x00000001ff0c7431 */ /* 0x000fe400000001ff */
[----:B------:R-:W-:Y:S01]  /*5ad0*/  IMAD.MOV.U32 R8, RZ, RZ, 0x70 ;  /* 0x00000070ff087424 */ /* 0x000fe200078e00ff */
[----:B------:R2:W3:Y:S01]  /*5ae0*/  LDC.64 R14, c[0x4][R2] ;  /* 0x01000000020e7b82 */ /* 0x0004e20000000a00 */
[----:B------:R-:W4:Y:S01]  /*5af0*/  LDCU.64 UR6, c[0x4][0x88] ;  /* 0x01001100ff0677ac */ /* 0x000f220008000a00 */
[----:B------:R-:W-:Y:S01]  /*5b00*/  IMAD.MOV.U32 R13, RZ, RZ, RZ ;  /* 0x000000ffff0d7224 */ /* 0x000fe200078e00ff */
[----:B------:R-:W2:Y:S01]  /*5b10*/  LDCU.64 UR4, c[0x4][0x8] ;  /* 0x01000100ff0477ac */ /* 0x000ea20008000a00 */
[----:B-1----:R-:W-:Y:S01]  /*5b20*/  MOV R5, UR9 ;  /* 0x0000000900057c02 */ /* 0x002fe20008000f00 */
[----:B------:R-:W-:Y:S01]  /*5b30*/  IMAD.U32 R4, RZ, RZ, UR8 ;  /* 0x00000008ff047e24 */ /* 0x000fe2000f8e00ff */
[----:B----4-:R-:W-:Y:S01]  /*5b40*/  MOV R7, UR7 ;  /* 0x0000000700077c02 */ /* 0x010fe20008000f00 */
[----:B------:R-:W-:Y:S01]  /*5b50*/  IMAD.U32 R6, RZ, RZ, UR6 ;  /* 0x00000006ff067e24 */ /* 0x000fe2000f8e00ff */
[----:B--2---:R-:W-:Y:S01]  /*5b60*/  MOV R11, UR5 ;  /* 0x00000005000b7c02 */ /* 0x004fe20008000f00 */
[----:B------:R-:W-:Y:S02]  /*5b70*/  IMAD.U32 R10, RZ, RZ, UR4 ;  /* 0x00000004ff0a7e24 */ /* 0x000fe4000f8e00ff */
[----:B------:R-:W-:Y:S07]  /*5b80*/  LEPC R20, `(.L_x_89) ;  /* 0x000000001014794e */ /* 0x000fee0000000000 */
[----:B---3-5:R-:W-:Y:S05]  /*5b90*/  CALL.ABS.NOINC R14 ;  /* 0x000000000e007343 */ /* 0x028fea0003c00000 */
.L_x_89:
[----:B------:R-:W1:Y:S01]  /*5ba0*/  LDCU.64 UR8, c[0x4][0x80] ;  /* 0x01001000ff0877ac */ /* 0x000e620008000a00 */
[----:B------:R-:W2:Y:S01]  /*5bb0*/  LDC.64 R2, c[0x4][R2] ;  /* 0x0100000002027b82 */ /* 0x000ea20000000a00 */
[----:B------:R-:W-:Y:S02]  /*5bc0*/  HFMA2 R12, -RZ, RZ, 0, 5.9604644775390625e-08 ;  /* 0x00000001ff0c7431 */ /* 0x000fe400000001ff */
[----:B------:R-:W-:Y:S02]  /*5bd0*/  IMAD.MOV.U32 R8, RZ, RZ, 0x70 ;  /* 0x00000070ff087424 */ /* 0x000fe400078e00ff */
[----:B------:R-:W-:Y:S01]  /*5be0*/  IMAD.MOV.U32 R13, RZ, RZ, RZ ;  /* 0x000000ffff0d7224 */ /* 0x000fe200078e00ff */
[----:B------:R-:W3:Y:S01]  /*5bf0*/  LDCU.64 UR6, c[0x4][0x88] ;  /* 0x01001100ff0677ac */ /* 0x000ee20008000a00 */
[----:B------:R-:W4:Y:S01]  /*5c00*/  LDCU.64 UR4, c[0x4][0x8] ;  /* 0x01000100ff0477ac */ /* 0x000f220008000a00 */
[----:B-1----:R-:W-:Y:S02]  /*5c10*/  MOV R4, UR8 ;  /* 0x0000000800047c02 */ /* 0x002fe40008000f00 */
[----:B------:R-:W-:Y:S02]  /*5c20*/  MOV R5, UR9 ;  /* 0x0000000900057c02 */ /* 0x000fe40008000f00 */
[----:B---3--:R-:W-:Y:S01]  /*5c30*/  MOV R7, UR7 ;  /* 0x0000000700077c02 */ /* 0x008fe20008000f00 */
[----:B------:R-:W-:Y:S01]  /*5c40*/  IMAD.U32 R6, RZ, RZ, UR6 ;  /* 0x00000006ff067e24 */ /* 0x000fe2000f8e00ff */
[----:B----4-:R-:W-:Y:S01]  /*5c50*/  MOV R11, UR5 ;  /* 0x00000005000b7c02 */ /* 0x010fe20008000f00 */
[----:B------:R-:W-:Y:S02]  /*5c60*/  IMAD.U32 R10, RZ, RZ, UR4 ;  /* 0x00000004ff0a7e24 */ /* 0x000fe4000f8e00ff */
[----:B------:R-:W-:Y:S07]  /*5c70*/  LEPC R20, `(.L_x_88) ;  /* 0x000000001014794e */ /* 0x000fee0000000000 */
[----:B--2---:R-:W-:Y:S05]  /*5c80*/  CALL.ABS.NOINC R2 ;  /* 0x0000000002007343 */ /* 0x004fea0003c00000 */
.L_x_88:
[----:B------:R-:W-:Y:S05]  /*5c90*/  BSYNC.RECONVERGENT B6 ;  /* 0x0000000000067941 */ /* 0x000fea0003800200 */
.L_x_87:
[----:B------:R-:W-:Y:S01]  /*5ca0*/  ISETP.NE.U32.AND P4, PT, R62, RZ, PT ;  /* 0x000000ff3e00720c */ /* 0x000fe20003f85070 */
[----:B------:R-:W-:Y:S01]  /*5cb0*/  UISETP.NE.AND UP2, UPT, UR44, URZ, UPT ;  /* 0x000000ff2c00728c */ /* 0x000fe2000bf45270 */
[----:B------:R-:W-:Y:S01]  /*5cc0*/  ISETP.NE.U32.AND P2, PT, RZ, UR46, PT ;  /* 0x0000002eff007c0c */ /* 0x000fe2000bf45070 */
[----:B------:R-:W-:Y:S01]  /*5cd0*/  UISETP.NE.U32.AND UP1, UPT, UR48, URZ, UPT ;  /* 0x000000ff3000728c */ /* 0x000fe2000bf25070 */
[----:B------:R-:W-:Y:S01]  /*5ce0*/  ISETP.NE.AND.EX P4, PT, R63, RZ, PT, P4 ;  /* 0x000000ff3f00720c */ /* 0x000fe20003f85340 */
[----:B------:R-:W-:Y:S01]  /*5cf0*/  UPLOP3.LUT UP0, UPT, UPT, UPT, UPT, 0x40, 0x4 ;  /* 0x000000000004789c */ /* 0x000fe20003f0e870 */
[----:B------:R-:W-:Y:S01]  /*5d00*/  ISETP.NE.AND.EX P2, PT, RZ, UR47, PT, P2 ;  /* 0x0000002fff007c0c */ /* 0x000fe2000bf45320 */
[----:B------:R-:W-:Y:S01]  /*5d10*/  UISETP.NE.AND.EX UP1, UPT, UR49, URZ, UPT, UP1 ;  /* 0x000000ff3100728c */ /* 0x000fe2000bf25310 */
[----:B------:R-:W-:Y:S04]  /*5d20*/  PLOP3.LUT P1, PT, PT, PT, UP2, 0x80, 0x8 ;  /* 0x000000000008781c */ /* 0x000fe80003f2f028 */
[----:B------:R-:W-:Y:S06]  /*5d30*/  @UP2 UPLOP3.LUT UP0, UPT, UPT, UPT, UP1, 0x80, 0x8 ;  /* 0x000000000008289c */ /* 0x000fec0003f0f010 */
[----:B------:R-:W-:Y:S01]  /*5d40*/  PLOP3.LUT P0, PT, PT, PT, UP0, 0x80, 0x8 ;  /* 0x000000000008781c */ /* 0x000fe20003f0f008 */
[----:B------:R-:W-:Y:S01]  /*5d50*/  @!UPT UIADD3 URZ, UPT, UPT, URZ, URZ, URZ ;  /* 0x000000fffffff290 */ /* 0x000fe2000fffe0ff */
[----:B------:R-:W-:Y:S11]  /*5d60*/  BRA.U !UP1, `(.L_x_90) ;  /* 0x0000000109387547 */ /* 0x000ff6000b800000 */
[----:B------:R-:W-:Y:S01]  /*5d70*/  UISETP.NE.U32.AND UP0, UPT, UR46, URZ, UPT ;  /* 0x000000ff2e00728c */ /* 0x000fe2000bf05070 */
[----:B------:R-:W-:Y:S02]  /*5d80*/  HFMA2 R0, -RZ, RZ, 0, 5.9604644775390625e-08 ;  /* 0x00000001ff007431 */ /* 0x000fe400000001ff */
[----:B------:R-:W-:Y:S01]  /*5d90*/  IMAD.MOV.U32 R67, RZ, RZ, 0x1 ;  /* 0x00000001ff437424 */ /* 0x000fe200078e00ff */
[----:B------:R-:W-:Y:S06]  /*5da0*/  UISETP.NE.AND.EX UP0, UPT, UR47, URZ, UPT, UP0 ;  /* 0x000000ff2f00728c */ /* 0x000fec000bf05300 */
[----:B------:R-:W-:Y:S05]  /*5db0*/  PLOP3.LUT P3, PT, PT, PT, UP0, 0x80, 0x8 ;  /* 0x000000000008781c */ /* 0x000fea0003f6f008 */
[----:B------:R-:W1:Y:S01]  /*5dc0*/  @UP0 LDCU.64 UR4, c[0x0][0x888] ;  /* 0x00011100ff0407ac */ /* 0x000e620008000a00 */
[----:B------:R-:W-:Y:S07]  /*5dd0*/  @UP0 UIMAD UR6, UR60, UR48, URZ ;  /* 0x000000303c0602a4 */ /* 0x000fee000f8e02ff */
[----:B------:R-:W-:Y:S01]  /*5de0*/  @!P3 PRMT R67, R0, 0x7610, R67 ;  /* 0x000076100043b816 */ /* 0x000fe20000000043 */
[----:B-1----:R-:W-:Y:S06]  /*5df0*/  @UP0 UIMAD.WIDE UR4, UR6, 0x4, UR4 ;  /* 0x00000004060408a5 */ /* 0x002fec000f8e0204 */
[----:B------:R-:W-:Y:S01]  /*5e00*/  IMAD.U32 R2, RZ, RZ, UR4 ;  /* 0x00000004ff027e24 */ /* 0x000fe2000f8e00ff */
[----:B------:R-:W-:Y:S04]  /*5e10*/  MOV R3, UR5 ;  /* 0x0000000500037c02 */ /* 0x000fe80008000f00 */
[----:B------:R-:W1:Y:S01]  /*5e20*/  @!UP0 LDCU UR4, c[0x0][0x880] ;  /* 0x00011000ff0487ac */ /* 0x000e620008000800 */
[----:B-----5:R2:W5:Y:S02]  /*5e30*/  @P3 LDG.E R35, desc[UR52][R2.64] ;  /* 0x0000003402233981 */ /* 0x020564000c1e1900 */
[----:B-12---:R-:W-:Y:S02]  /*5e40*/  @!P3 IMAD.U32 R35, RZ, RZ, UR4 ;  /* 0x00000004ff23be24 */ /* 0x006fe4000f8e00ff */
.L_x_90:
[----:B------:R-:W-:Y:S05]  /*5e50*/  @!P4 BRA `(.L_x_91) ;  /* 0x000000000020c947 */ /* 0x000fea0003800000 */
[----:B------:R-:W-:Y:S04]  /*5e60*/  ISETP.NE.U32.AND P3, PT, R60, RZ, PT ;  /* 0x000000ff3c00720c */ /* 0x000fe80003f65070 */
[----:B------:R-:W-:Y:S11]  /*5e70*/  ISETP.NE.AND.EX P3, PT, R61, RZ, PT, P3 ;  /* 0x000000ff3d00720c */ /* 0x000ff60003f65330 */
[----:B------:R-:W-:Y:S02]  /*5e80*/  @!UPT UIADD3 URZ, UPT, UPT, URZ, URZ, URZ ;  /* 0x000000fffffff290 */ /* 0x000fe4000fffe0ff */
[----:B------:R-:W1:Y:S01]  /*5e90*/  @P3 LDC.64 R2, c[0x0][0x8a8] ;  /* 0x00022a00ff023b82 */ /* 0x000e620000000a00 */
[----:B------:R-:W-:Y:S04]  /*5ea0*/  @P3 IMAD R0, R62, UR60, RZ ;  /* 0x0000003c3e003c24 */ /* 0x000fe8000f8e02ff */
[----:B-1----:R-:W-:Y:S05]  /*5eb0*/  @P3 IMAD.WIDE R2, R0, 0x4, R2 ;  /* 0x0000000400023825 */ /* 0x002fea00078e0202 */
[----:B-----5:R1:W5:Y:S02]  /*5ec0*/  @P3 LDG.E R32, desc[UR52][R2.64] ;  /* 0x0000003402203981 */ /* 0x020364000c1e1900 */
[----:B-1----:R-:W2:Y:S02]  /*5ed0*/  @!P3 LDC R32, c[0x0][0x8a0] ;  /* 0x00022800ff20bb82 */ /* 0x002ea40000000800 */
.L_x_91:
[----:B-----5:R-:W-:Y:S01]  /*5ee0*/  FSETP.NEU.AND P3, PT, R35, RZ, PT ;  /* 0x000000ff2300720b */ /* 0x020fe20003f6d000 */
[----:B------:R-:W-:Y:S01]  /*5ef0*/  BSSY B1, `(.L_x_92) ;  /* 0x0000039000017945 */ /* 0x000fe20003800000 */
[----:B------:R-:W-:Y:S01]  /*5f00*/  SEL R5, RZ, 0xffffffff, P2 ;  /* 0xffffffffff057807 */ /* 0x000fe20001000000 */
[----:B------:R-:W-:Y:S01]  /*5f10*/  IMAD.MOV.U32 R89, RZ, RZ, 0x1 ;  /* 0x00000001ff597424 */ /* 0x000fe200078e00ff */
[----:B------:R-:W-:Y:S01]  /*5f20*/  @P1 LOP3.LUT P2, RZ, R67, 0xff, RZ, 0xc0, !PT ;  /* 0x000000ff43ff1812 */ /* 0x000fe2000784c0ff */
[C---:B------:R-:W-:Y:S01]  /*5f30*/  IMAD R34, R30.reuse, 0x40, R33 ;  /* 0x000000401e227824 */ /* 0x040fe200078e0221 */
[----:B------:R-:W-:Y:S01]  /*5f40*/  @P1 SEL R0, RZ, 0xffffffff, P3 ;  /* 0xffffffffff001807 */ /* 0x000fe20001800000 */
[----:B------:R-:W-:Y:S01]  /*5f50*/  IMAD R86, R81, -0x10, R79 ;  /* 0xfffffff051567824 */ /* 0x000fe200078e024f */
[----:B------:R-:W-:Y:S01]  /*5f60*/  LOP3.LUT R77, R77, 0x1, RZ, 0x3c, !PT ;  /* 0x000000014d4d7812 */ /* 0x000fe200078e3cff */
[----:B------:R-:W-:Y:S01]  /*5f70*/  IMAD.MOV.U32 R43, RZ, RZ, RZ ;  /* 0x000000ffff2b7224 */ /* 0x000fe200078e00ff */
[----:B------:R-:W-:Y:S02]  /*5f80*/  @P0 SEL R0, R5, R0, !P2 ;  /* 0x0000000005000207 */ /* 0x000fe40005000000 */
[----:B------:R-:W-:Y:S02]  /*5f90*/  CS2R R46, SRZ ;  /* 0x00000000002e7805 */ /* 0x000fe4000001ff00 */
[----:B------:R-:W-:Y:S02]  /*5fa0*/  LEA R88, R30, UR36, 0x3 ;  /* 0x000000241e587c11 */ /* 0x000fe4000f8e18ff */
[----:B------:R-:W-:Y:S02]  /*5fb0*/  CS2R R44, SRZ ;  /* 0x00000000002c7805 */ /* 0x000fe4000001ff00 */
[----:B------:R-:W-:Y:S02]  /*5fc0*/  @P1 LOP3.LUT R0, R0, 0x1, RZ, 0xc0, !PT ;  /* 0x0000000100001812 */ /* 0x000fe400078ec0ff */
[----:B------:R-:W-:Y:S02]  /*5fd0*/  CS2R R50, SRZ ;  /* 0x0000000000327805 */ /* 0x000fe4000001ff00 */
[----:B------:R-:W-:Y:S02]  /*5fe0*/  SHF.L.U32 R3, R76, 0x1f, RZ ;  /* 0x0000001f4c037819 */ /* 0x000fe400000006ff */
[----:B------:R-:W-:Y:S02]  /*5ff0*/  CS2R R48, SRZ ;  /* 0x0000000000307805 */ /* 0x000fe4000001ff00 */
[----:B------:R-:W-:Y:S02]  /*6000*/  ISETP.NE.U32.OR P5, PT, R0, 0x1, !P1 ;  /* 0x000000010000780c */ /* 0x000fe40004fa5470 */
[----:B------:R-:W-:Y:S02]  /*6010*/  CS2R R54, SRZ ;  /* 0x0000000000367805 */ /* 0x000fe4000001ff00 */
[----:B------:R-:W-:Y:S02]  /*6020*/  PLOP3.LUT P2, PT, PT, PT, UP1, 0x80, 0x8 ;  /* 0x000000000008781c */ /* 0x000fe40003f4f018 */
[----:B------:R-:W-:Y:S02]  /*6030*/  CS2R R52, SRZ ;  /* 0x0000000000347805 */ /* 0x000fe4000001ff00 */
[----:B------:R-:W-:Y:S02]  /*6040*/  LOP3.LUT P4, R84, R67, 0xff, RZ, 0xc0, !PT ;  /* 0x000000ff43547812 */ /* 0x000fe4000788c0ff */
[----:B------:R-:W-:Y:S02]  /*6050*/  CS2R R58, SRZ ;  /* 0x00000000003a7805 */ /* 0x000fe4000001ff00 */
[----:B------:R-:W-:Y:S02]  /*6060*/  SEL R0, RZ, 0xffffffff, P3 ;  /* 0xffffffffff007807 */ /* 0x000fe40001800000 */
[----:B------:R-:W-:Y:S02]  /*6070*/  CS2R R56, SRZ ;  /* 0x0000000000387805 */ /* 0x000fe4000001ff00 */
[----:B------:R-:W-:Y:S02]  /*6080*/  P2R R87, PR, RZ, 0x20 ;  /* 0x00000020ff577803 */ /* 0x000fe40000000000 */
[----:B------:R-:W-:Y:S02]  /*6090*/  @P5 SHF.L.U32 R2, R77, 0x1f, RZ ;  /* 0x0000001f4d025819 */ /* 0x000fe400000006ff */
[----:B------:R-:W-:Y:S02]  /*60a0*/  @P2 SEL R0, R5, R0, !P4 ;  /* 0x0000000005002207 */ /* 0x000fe40006000000 */
[----:B------:R-:W1:Y:S02]  /*60b0*/  @P5 SYNCS.PHASECHK.TRANS64.TRYWAIT P1, [UR36+0x20], R2 ;  /* 0x00002002ff0055a7 */ /* 0x000e640008021124 */
[----:B------:R-:W-:Y:S04]  /*60c0*/  LOP3.LUT R0, R0, 0x1, RZ, 0xc0, !PT ;  /* 0x0000000100007812 */ /* 0x000fe800078ec0ff */
[----:B------:R-:W-:Y:S04]  /*60d0*/  ISETP.NE.U32.AND P2, PT, R0, 0x1, PT ;  /* 0x000000010000780c */ /* 0x000fe80003f45070 */
[----:B------:R-:W-:Y:S01]  /*60e0*/  P2R R90, PR, RZ, 0x4 ;  /* 0x00000004ff5a7803 */ /* 0x000fe20000000000 */
[----:B------:R3:W4:Y:S01]  /*60f0*/  SYNCS.PHASECHK.TRANS64.TRYWAIT P0, [R88+URZ+0x90], R3 ;  /* 0x00009003580075a7 */ /* 0x00072200080011ff */
[----:B-1----:R-:W-:Y:S01]  /*6100*/  @P5 SEL R89, RZ, 0x1, !P1 ;  /* 0x00000001ff595807 */ /* 0x002fe20004800000 */
[----:B---3--:R-:W-:Y:S06]  /*6110*/  @!P5 BRA `(.L_x_93) ;  /* 0x000000000058d947 */ /* 0x008fec0003800000 */
[----:B------:R-:W-:Y:S01]  /*6120*/  IMAD.MOV.U32 R47, RZ, RZ, RZ ;  /* 0x000000ffff2f7224 */ /* 0x000fe200078e00ff */
[----:B------:R-:W-:Y:S01]  /*6130*/  ISETP.NE.AND P1, PT, R89, RZ, PT ;  /* 0x000000ff5900720c */ /* 0x000fe20003f25270 */
[----:B------:R-:W-:Y:S01]  /*6140*/  BSSY B0, `(.L_x_94) ;  /* 0x000000c000007945 */ /* 0x000fe20003800000 */
[----:B------:R-:W-:Y:S02]  /*6150*/  CS2R R58, SRZ ;  /* 0x00000000003a7805 */ /* 0x000fe4000001ff00 */
[----:B------:R-:W-:Y:S02]  /*6160*/  CS2R R56, SRZ ;  /* 0x0000000000387805 */ /* 0x000fe4000001ff00 */
[----:B------:R-:W-:Y:S02]  /*6170*/  CS2R R54, SRZ ;  /* 0x0000000000367805 */ /* 0x000fe4000001ff00 */
[----:B------:R-:W-:Y:S02]  /*6180*/  CS2R R52, SRZ ;  /* 0x0000000000347805 */ /* 0x000fe4000001ff00 */
[----:B------:R-:W-:Y:S02]  /*6190*/  CS2R R50, SRZ ;  /* 0x0000000000327805 */ /* 0x000fe4000001ff00 */
[----:B------:R-:W-:Y:S02]  /*61a0*/  CS2R R48, SRZ ;  /* 0x0000000000307805 */ /* 0x000fe4000001ff00 */
[----:B------:R-:W-:Y:S01]  /*61b0*/  CS2R R44, SRZ ;  /* 0x00000000002c7805 */ /* 0x000fe2000001ff00 */
[----:B------:R-:W-:Y:S06]  /*61c0*/  @P1 BRA `(.L_x_95) ;  /* 0x00000000000c1947 */ /* 0x000fec0003800000 */
[----:B------:R-:W-:Y:S04]  /*61d0*/  SHF.L.U32 R5, R77, 0x1f, RZ ;  /* 0x0000001f4d057819 */ /* 0x000fe800000006ff */
[----:B------:R-:W1:Y:S02]  /*61e0*/  SYNCS.PHASECHK.TRANS64.TRYWAIT P1, [UR36+0x20], R5 ;  /* 0x00002005ff0075a7 */ /* 0x000e640008021124 */
[----:B-1----:R-:W-:Y:S05]  /*61f0*/  @!P1 BRA `(.L_x_96) ;  /* 0x0000003000389947 */ /* 0x002fea0003800000 */
.L_x_95:
[----:B------:R-:W-:Y:S05]  /*6200*/  BSYNC B0 ;  /* 0x0000000000007941 */ /* 0x000fea0003800000 */
.L_x_94:
[----:B------:R-:W-:Y:S01]  /*6210*/  ISETP.NE.AND P1, PT, R90, RZ, PT ;  /* 0x000000ff5a00720c */ /* 0x000fe20003f25270 */
[----:B------:R-:W-:Y:S11]  /*6220*/  HFMA2 R43, -RZ, RZ, 0, 5.9604644775390625e-08 ;  /* 0x00000001ff2b7431 */ /* 0x000ff600000001ff */
[----:B------:R-:W-:Y:S01]  /*6230*/  @!UPT UIADD3 URZ, UPT, UPT, URZ, URZ, URZ ;  /* 0x000000fffffff290 */ /* 0x000fe2000fffe0ff */
[----:B------:R3:W1:Y:S04]  /*6240*/  @P1 LDS.128 R56, [R80] ;  /* 0x0000000050381984 */ /* 0x0006680000000c00 */
[----:B------:R3:W1:Y:S04]  /*6250*/  @P1 LDS.128 R52, [R79+0x10] ;  /* 0x000010004f341984 */ /* 0x0006680000000c00 */
[----:B------:R3:W1:Y:S04]  /*6260*/  @P1 LDS.128 R48, [R78+0x20] ;  /* 0x000020004e301984 */ /* 0x0006680000000c00 */
[----:B------:R3:W1:Y:S02]  /*6270*/  @P1 LDS.128 R44, [R86+0x30] ;  /* 0x00003000562c1984 */ /* 0x0006640000000c00 */
.L_x_93:
[----:B------:R-:W-:Y:S05]  /*6280*/  BSYNC B1 ;  /* 0x0000000000017941 */ /* 0x000fea0003800000 */
.L_x_92:
[----:B-1----:R-:W-:Y:S04]  /*6290*/  SHF.R.U32.HI R5, RZ, 0x15, R34 ;  /* 0x00000015ff057819 */ /* 0x002fe80000011622 */
[----:B------:R-:W-:Y:S01]  /*62a0*/  LOP3.LUT P1, RZ, R5, 0x3, R72, 0x48, !PT ;  /* 0x0000000305ff7812 */ /* 0x000fe20007824848 */
[----:B------:R-:W-:Y:S01]  /*62b0*/  @!UPT UIADD3 URZ, UPT, UPT, URZ, URZ, URZ ;  /* 0x000000fffffff290 */ /* 0x000fe2000fffe0ff */
[----:B----4-:R-:W-:Y:S11]  /*62c0*/  @P0 BRA `(.L_x_97) ;  /* 0x0000000000080947 */ /* 0x010ff60003800000 */
[----:B------:R-:W1:Y:S02]  /*62d0*/  SYNCS.PHASECHK.TRANS64.TRYWAIT P0, [R88+URZ+0x90], R3 ;  /* 0x00009003580075a7 */ /* 0x000e6400080011ff */
[----:B-1----:R-:W-:Y:S05]  /*62e0*/  @!P0 BRA `(.L_x_98) ;  /* 0x0000003000148947 */ /* 0x002fea0003800000 */
.L_x_97:
[----:B------:R-:W-:Y:S05]  /*62f0*/  @!P1 BRA `(.L_x_99) ;  /* 0x0000000000409947 */ /* 0x000fea0003800000 */
[----:B------:R-:W4:Y:S01]  /*6300*/  LDCU.64 UR8, c[0x4][0x70] ;  /* 0x01000e00ff0877ac */ /* 0x000f220008000a00 */
[----:B-1----:R-:W-:Y:S01]  /*6310*/  MOV R3, 0x0 ;  /* 0x0000000000037802 */ /* 0x002fe20000000f00 */
[----:B------:R-:W-:Y:S02]  /*6320*/  HFMA2 R12, -RZ, RZ, 0, 5.9604644775390625e-08 ;  /* 0x00000001ff0c7431 */ /* 0x000fe400000001ff */
[----:B------:R-:W-:Y:S02]  /*6330*/  IMAD.MOV.U32 R8, RZ, RZ, 0x192 ;  /* 0x00000192ff087424 */ /* 0x000fe400078e00ff */
[----:B------:R-:W-:Y:S01]  /*6340*/  IMAD.MOV.U32 R13, RZ, RZ, RZ ;  /* 0x000000ffff0d7224 */ /* 0x000fe200078e00ff */
[----:B------:R-:W1:Y:S01]  /*6350*/  LDCU.64 UR6, c[0x4][0x78] ;  /* 0x01000f00ff0677ac */ /* 0x000e620008000a00 */
[----:B------:R-:W2:Y:S01]  /*6360*/  LDC.64 R2, c[0x4][R3] ;  /* 0x0100000003027b82 */ /* 0x000ea20000000a00 */
[----:B------:R-:W5:Y:S01]  /*6370*/  LDCU.64 UR4, c[0x4][0x10] ;  /* 0x01000200ff0477ac */ /* 0x000f620008000a00 */
[----:B----4-:R-:W-:Y:S01]  /*6380*/  MOV R5, UR9 ;  /* 0x0000000900057c02 */ /* 0x010fe20008000f00 */
[----:B------:R-:W-:Y:S01]  /*6390*/  IMAD.U32 R4, RZ, RZ, UR8 ;  /* 0x00000008ff047e24 */ /* 0x000fe2000f8e00ff */
[----:B-1----:R-:W-:Y:S01]  /*63a0*/  MOV R7, UR7 ;  /* 0x0000000700077c02 */ /* 0x002fe20008000f00 */
[----:B------:R-:W-:Y:S01]  /*63b0*/  IMAD.U32 R6, RZ, RZ, UR6 ;  /* 0x00000006ff067e24 */ /* 0x000fe2000f8e00ff */
[----:B-----5:R-:W-:Y:S01]  /*63c0*/  MOV R11, UR5 ;  /* 0x00000005000b7c02 */ /* 0x020fe20008000f00 */
[----:B------:R-:W-:Y:S02]  /*63d0*/  IMAD.U32 R10, RZ, RZ, UR4 ;  /* 0x00000004ff0a7e24 */ /* 0x000fe4000f8e00ff */
[----:B------:R-:W-:Y:S07]  /*63e0*/  LEPC R20, `(.L_x_99) ;  /* 0x000000001014794e */ /* 0x000fee0000000000 */
[----:B--23--:R-:W-:Y:S05]  /*63f0*/  CALL.ABS.NOINC R2 ;  /* 0x0000000002007343 */ /* 0x00cfea0003c00000 */
.L_x_99:
[----:B------:R-:W-:Y:S01]  /*6400*/  LOP3.LUT R20, R56, 0xffffe000, RZ, 0xc0, !PT ;  /* 0xffffe00038147812 */ /* 0x000fe200078ec0ff */
[----:B------:R-:W-:Y:S05]  /*6410*/  WARPSYNC.ALL ;  /* 0x0000000000007948 */ /* 0x000fea0003800000 */
[----:B------:R-:W-:Y:S01]  /*6420*/  R2UR UR4, R34 ;  /* 0x00000000220472ca */ /* 0x000fe200000e0000 */
[----:B------:R-:W-:Y:S01]  /*6430*/  BSSY.RECONVERGENT B0, `(.L_x_100) ;  /* 0x0000058000007945 */ /* 0x000fe20003800200 */
[----:B------:R-:W-:Y:S02]  /*6440*/  LOP3.LUT R21, R57, 0xffffe000, RZ, 0xc0, !PT ;  /* 0xffffe00039157812 */ /* 0x000fe400078ec0ff */
[----:B------:R-:W-:Y:S02]  /*6450*/  LOP3.LUT R40, R58, 0xffffe000, RZ, 0xc0, !PT ;  /* 0xffffe0003a287812 */ /* 0x000fe400078ec0ff */
[----:B------:R-:W-:Y:S02]  /*6460*/  LOP3.LUT R41, R52, 0xffffe000, RZ, 0xc0, !PT ;  /* 0xffffe00034297812 */ /* 0x000fe400078ec0ff */
[----:B------:R-:W-:Y:S05]  /*6470*/  ISETP.NE.AND P0, PT, R82, RZ, PT ;  /* 0x000000ff5200720c */ /* 0x000fea0003f05270 */
[----:B------:R-:W2:Y:S02]  /*6480*/  LDTM.x16 R4, tmem[UR4] ;  /* 0x00000004000479ee */ /* 0x000ea40008240000 */
[C---:B--2---:R-:W-:Y:S01]  /*6490*/  FMUL R0, R32.reuse, R4 ;  /* 0x0000000420007220 */ /* 0x044fe20000400000 */
[C---:B------:R-:W-:Y:S01]  /*64a0*/  FMUL R2, R32.reuse, R5 ;  /* 0x0000000520027220 */ /* 0x040fe20000400000 */
[C---:B-1----:R-:W-:Y:S01]  /*64b0*/  FMUL R3, R32.reuse, R6 ;  /* 0x0000000620037220 */ /* 0x042fe20000400000 */
[----:B------:R-:W-:Y:S01]  /*64c0*/  FMUL R7, R32, R7 ;  /* 0x0000000720077220 */ /* 0x000fe20000400000 */
[----:B------:R-:W-:Y:S01]  /*64d0*/  FFMA R36, R35, R20, R0 ;  /* 0x0000001423247223 */ /* 0x000fe20000000000 */
[----:B------:R-:W-:Y:S01]  /*64e0*/  LOP3.LUT R20, R59, 0xffffe000, RZ, 0xc0, !PT ;  /* 0xffffe0003b147812 */ /* 0x000fe200078ec0ff */
[C---:B------:R-:W-:Y:S01]  /*64f0*/  FFMA R37, R35.reuse, R21, R2 ;  /* 0x0000001523257223 */ /* 0x040fe20000000002 */
[----:B------:R-:W-:Y:S01]  /*6500*/  LOP3.LUT R21, R54, 0xffffe000, RZ, 0xc0, !PT ;  /* 0xffffe00036157812 */ /* 0x000fe200078ec0ff */
[----:B------:R-:W-:Y:S01]  /*6510*/  FFMA R38, R35, R40, R3 ;  /* 0x0000002823267223 */ /* 0x000fe20000000003 */
[----:B------:R-:W-:Y:S01]  /*6520*/  LOP3.LUT R40, R53, 0xffffe000, RZ, 0xc0, !PT ;  /* 0xffffe00035287812 */ /* 0x000fe200078ec0ff */
[----:B------:R-:W-:Y:S01]  /*6530*/  FFMA R39, R35, R20, R7 ;  /* 0x0000001423277223 */ /* 0x000fe20000000007 */
[----:B------:R-:W-:Y:S01]  /*6540*/  LOP3.LUT R20, R55, 0xffffe000, RZ, 0xc0, !PT ;  /* 0xffffe00037147812 */ /* 0x000fe200078ec0ff */
[C---:B------:R-:W-:Y:S01]  /*6550*/  FMUL R4, R32.reuse, R8 ;  /* 0x0000000820047220 */ /* 0x040fe20000400000 */
[----:B------:R-:W-:Y:S01]  /*6560*/  F2FP.TF32.F32.PACK_B R36, R36 ;  /* 0x00000024ff24723e */ /* 0x000fe200024050ff */
[C---:B------:R-:W-:Y:S01]  /*6570*/  FMUL R5, R32.reuse, R9 ;  /* 0x0000000920057220 */ /* 0x040fe20000400000 */
[----:B------:R-:W-:Y:S01]  /*6580*/  F2FP.TF32.F32.PACK_B R37, R37 ;  /* 0x00000025ff25723e */ /* 0x000fe200024050ff */
[C---:B------:R-:W-:Y:S01]  /*6590*/  FMUL R6, R32.reuse, R10 ;  /* 0x0000000a20067220 */ /* 0x040fe20000400000 */
[----:B------:R-:W-:Y:S01]  /*65a0*/  FMUL R11, R32, R11 ;  /* 0x0000000b200b7220 */ /* 0x000fe20000400000 */
[----:B------:R-:W-:Y:S01]  /*65b0*/  F2FP.TF32.F32.PACK_B R38, R38 ;  /* 0x00000026ff26723e */ /* 0x000fe200024050ff */
[C---:B------:R-:W-:Y:S01]  /*65c0*/  FFMA R4, R35.reuse, R41, R4 ;  /* 0x0000002923047223 */ /* 0x040fe20000000004 */
[----:B------:R-:W-:Y:S01]  /*65d0*/  F2FP.TF32.F32.PACK_B R39, R39 ;  /* 0x00000027ff27723e */ /* 0x000fe200024050ff */
[C---:B------:R-:W-:Y:S01]  /*65e0*/  FFMA R5, R35.reuse, R40, R5 ;  /* 0x0000002823057223 */ /* 0x040fe20000000005 */
[C---:B------:R-:W-:Y:S01]  /*65f0*/  FFMA R6, R35.reuse, R21, R6 ;  /* 0x0000001523067223 */ /* 0x040fe20000000006 */
[----:B------:R-:W-:Y:S01]  /*6600*/  FFMA R7, R35, R20, R11 ;  /* 0x0000001423077223 */ /* 0x000fe2000000000b */
[----:B------:R-:W-:Y:S01]  /*6610*/  LOP3.LUT R41, R48, 0xffffe000, RZ, 0xc0, !PT ;  /* 0xffffe00030297812 */ /* 0x000fe200078ec0ff */
[----:B------:R1:W-:Y:S01]  /*6620*/  STS.128 [R80], R36 ;  /* 0x0000002450007388 */ /* 0x0003e20000000c00 */
[----:B------:R-:W-:Y:S01]  /*6630*/  LOP3.LUT R40, R49, 0xffffe000, RZ, 0xc0, !PT ;  /* 0xffffe00031287812 */ /* 0x000fe200078ec0ff */
[C---:B------:R-:W-:Y:S01]  /*6640*/  FMUL R8, R32.reuse, R12 ;  /* 0x0000000c20087220 */ /* 0x040fe20000400000 */
[----:B------:R-:W-:Y:S01]  /*6650*/  FMUL R9, R32, R13 ;  /* 0x0000000d20097220 */ /* 0x000fe20000400000 */
[----:B------:R-:W-:Y:S01]  /*6660*/  LOP3.LUT R21, R50, 0xffffe000, RZ, 0xc0, !PT ;  /* 0xffffe00032157812 */ /* 0x000fe200078ec0ff */
[C---:B------:R-:W-:Y:S01]  /*6670*/  FMUL R10, R32.reuse, R14 ;  /* 0x0000000e200a7220 */ /* 0x040fe20000400000 */
[----:B------:R-:W-:Y:S01]  /*6680*/  LOP3.LUT R20, R51, 0xffffe000, RZ, 0xc0, !PT ;  /* 0xffffe00033147812 */ /* 0x000fe200078ec0ff */
[----:B------:R-:W-:Y:S01]  /*6690*/  FMUL R15, R32, R15 ;  /* 0x0000000f200f7220 */ /* 0x000fe20000400000 */
[----:B------:R-:W-:Y:S01]  /*66a0*/  F2FP.TF32.F32.PACK_B R4, R4 ;  /* 0x00000004ff04723e */ /* 0x000fe200024050ff */
[C---:B------:R-:W-:Y:S01]  /*66b0*/  FFMA R8, R35.reuse, R41, R8 ;  /* 0x0000002923087223 */ /* 0x040fe20000000008 */
[----:B------:R-:W-:Y:S01]  /*66c0*/  F2FP.TF32.F32.PACK_B R5, R5 ;  /* 0x00000005ff05723e */ /* 0x000fe200024050ff */
[C---:B------:R-:W-:Y:S01]  /*66d0*/  FFMA R9, R35.reuse, R40, R9 ;  /* 0x0000002823097223 */ /* 0x040fe20000000009 */
[----:B------:R-:W-:Y:S01]  /*66e0*/  F2FP.TF32.F32.PACK_B R6, R6 ;  /* 0x00000006ff06723e */ /* 0x000fe200024050ff */
[C---:B------:R-:W-:Y:S01]  /*66f0*/  FFMA R10, R35.reuse, R21, R10 ;  /* 0x00000015230a7223 */ /* 0x040fe2000000000a */
[----:B------:R-:W-:Y:S01]  /*6700*/  F2FP.TF32.F32.PACK_B R7, R7 ;  /* 0x00000007ff07723e */ /* 0x000fe200024050ff */
[----:B------:R-:W-:Y:S01]  /*6710*/  FFMA R11, R35, R20, R15 ;  /* 0x00000014230b7223 */ /* 0x000fe2000000000f */
[----:B------:R-:W-:Y:S01]  /*6720*/  LOP3.LUT R41, R44, 0xffffe000, RZ, 0xc0, !PT ;  /* 0xffffe0002c297812 */ /* 0x000fe200078ec0ff */
[C---:B------:R-:W-:Y:S01]  /*6730*/  FMUL R12, R32.reuse, R16 ;  /* 0x00000010200c7220 */ /* 0x040fe20000400000 */
[----:B------:R-:W-:Y:S01]  /*6740*/  LOP3.LUT R40, R45, 0xffffe000, RZ, 0xc0, !PT ;  /* 0xffffe0002d287812 */ /* 0x000fe200078ec0ff */
[----:B------:R1:W-:Y:S01]  /*6750*/  STS.128 [R79+0x10], R4 ;  /* 0x000010044f007388 */ /* 0x0003e20000000c00 */
        /* <DEDUP_REMOVED lines=13> */
[----:B------:R-:W-:Y:S02]  /*6830*/  F2FP.TF32.F32.PACK_B R12, R12 ;  /* 0x0000000cff0c723e */ /* 0x000fe400024050ff */
[----:B------:R-:W-:Y:S01]  /*6840*/  F2FP.TF32.F32.PACK_B R13, R13 ;  /* 0x0000000dff0d723e */ /* 0x000fe200024050ff */
[----:B------:R1:W-:Y:S01]  /*6850*/  STS.128 [R78+0x20], R8 ;  /* 0x000020084e007388 */ /* 0x0003e20000000c00 */
[----:B------:R-:W-:Y:S02]  /*6860*/  F2FP.TF32.F32.PACK_B R14, R14 ;  /* 0x0000000eff0e723e */ /* 0x000fe400024050ff */
[----:B------:R-:W-:Y:S05]  /*6870*/  F2FP.TF32.F32.PACK_B R15, R15 ;  /* 0x0000000fff0f723e */ /* 0x000fea00024050ff */
[----:B------:R1:W-:Y:S01]  /*6880*/  STS.128 [R86+0x30], R12 ;  /* 0x0000300c56007388 */ /* 0x0003e20000000c00 */
[----:B------:R-:W-:Y:S01]  /*6890*/  @!PT LDS RZ, [RZ] ;  /* 0x00000000fffff984 */ /* 0x000fe20000000800 */
[----:B------:R-:W-:Y:S01]  /*68a0*/  @!PT LDS RZ, [RZ] ;  /* 0x00000000fffff984 */ /* 0x000fe20000000800 */
[----:B------:R-:W-:Y:S01]  /*68b0*/  @!PT LDS RZ, [RZ] ;  /* 0x00000000fffff984 */ /* 0x000fe20000000800 */
[----:B------:R-:W-:Y:S01]  /*68c0*/  @!PT LDS RZ, [RZ] ;  /* 0x00000000fffff984 */ /* 0x000fe20000000800 */
[----:B------:R2:W-:Y:S07]  /*68d0*/  MEMBAR.ALL.CTA ;  /* 0x0000000000007992 */ /* 0x0005ee0000008000 */
[----:B--2---:R-:W2:Y:S02]  /*68e0*/  FENCE.VIEW.ASYNC.S ;  /* 0x00000000000073c6 */ /* 0x004ea40000000000 */
[----:B--2---:R-:W-:Y:S06]  /*68f0*/  BAR.SYNC.DEFER_BLOCKING 0x1, 0x80 ;  /* 0x0042000000007b1d */ /* 0x004fec0000010000 */
[----:B------:R-:W-:Y:S05]  /*6900*/  @P0 BRA `(.L_x_101) ;  /* 0x0000000000280947 */ /* 0x000fea0003800000 */
[----:B------:R-:W-:Y:S01]  /*6910*/  UIADD3 UR4, UPT, UPT, UR36, 0x200, URZ ;  /* 0x0000020024047890 */ /* 0x000fe2000fffe0ff */
[----:B------:R-:W-:Y:S05]  /*6920*/  UMOV UR43, UR60 ;  /* 0x0000003c002b7c82 */ /* 0x000fea0008000000 */
[----:B------:R-:W-:Y:S01]  /*6930*/  MOV R73, UR4 ;  /* 0x0000000400497c02 */ /* 0x000fe20008000f00 */
[----:B------:R-:W-:Y:S03]  /*6940*/  UIADD3 UR4, UP0, UPT, UR50, 0x680, URZ ;  /* 0x0000068032047890 */ /* 0x000fe6000ff1e0ff */
[----:B------:R-:W-:Y:S01]  /*6950*/  R2UR UR40, R73 ;  /* 0x00000000492872ca */ /* 0x000fe200000e0000 */
[----:B------:R-:W-:Y:S11]  /*6960*/  UIADD3.X UR5, UPT, UPT, URZ, UR51, URZ, UP0, !UPT ;  /* 0x00000033ff057290 */ /* 0x000ff600087fe4ff */
[----:B------:R-:W-:Y:S01]  /*6970*/  @!UPT UIADD3 URZ, UPT, UPT, URZ, URZ, URZ ;  /* 0x000000fffffff290 */ /* 0x000fe2000fffe0ff */
[----:B------:R2:W-:Y:S01]  /*6980*/  UTMASTG.3D [UR40], [UR4] ;  /* 0x00000028040073b5 */ /* 0x0005e20008010000 */
[----:B------:R0:W-:Y:S01]  /*6990*/  UTMACMDFLUSH ;  /* 0x00000000000079b7 */ /* 0x0001e20000000000 */
[----:B--2---:R-:W-:Y:S04]  /*69a0*/  DEPBAR.LE SB0, 0x1 ;  /* 0x000080400000791a */ /* 0x004fe80000000000 */
.L_x_101:
[----:B------:R-:W-:Y:S05]  /*69b0*/  BSYNC.RECONVERGENT B0 ;  /* 0x0000000000007941 */ /* 0x000fea0003800200 */
.L_x_100:
[----:B------:R-:W-:Y:S01]  /*69c0*/  BAR.SYNC.DEFER_BLOCKING 0x1, 0x80 ;  /* 0x0042000000007b1d */ /* 0x000fe20000010000 */
[----:B------:R-:W-:Y:S01]  /*69d0*/  ISETP.NE.AND P1, PT, R87, RZ, PT ;  /* 0x000000ff5700720c */ /* 0x000fe20003f25270 */
[----:B------:R-:W-:Y:S01]  /*69e0*/  UISETP.NE.AND UP0, UPT, UR39, URZ, UPT ;  /* 0x000000ff2700728c */ /* 0x000fe2000bf05270 */
[----:B------:R-:W-:Y:S11]  /*69f0*/  LEA R3, R43, UR36, 0x3 ;  /* 0x000000242b037c11 */ /* 0x000ff6000f8e18ff */
[----:B------:R-:W-:Y:S01]  /*6a00*/  @P1 SHF.L.U32 R2, R77, 0x1f, RZ ;  /* 0x0000001f4d021819 */ /* 0x000fe200000006ff */
[----:B------:R-:W-:Y:S06]  /*6a10*/  BRA.U !UP0, `(.L_x_102) ;  /* 0x0000000108247547 */ /* 0x000fec000b800000 */
[----:B-1----:R-:W-:Y:S01]  /*6a20*/  IMAD.U32 R5, RZ, RZ, UR37 ;  /* 0x00000025ff057e24 */ /* 0x002fe2000f8e00ff */
[----:B------:R-:W-:Y:S01]  /*6a30*/  MOV R0, UR45 ;  /* 0x0000002d00007c02 */ /* 0x000fe20008000f00 */
[----:B------:R-:W-:Y:S03]  /*6a40*/  UIADD3 UR4, UPT, UPT, UR37, 0x1, URZ ;  /* 0x0000000125047890 */ /* 0x000fe6000fffe0ff */
[----:B------:R-:W-:Y:S01]  /*6a50*/  @P1 LEA R5, R5, UR36, 0x3 ;  /* 0x0000002405051c11 */ /* 0x000fe2000f8e18ff */
[----:B------:R-:W-:Y:S04]  /*6a60*/  UISETP.NE.AND UP0, UPT, UR4, 0x4, UPT ;  /* 0x000000040400788c */ /* 0x000fe8000bf05270 */
[----:B------:R-:W-:Y:S01]  /*6a70*/  @P1 VIADD R5, R5, 0x40 ;  /* 0x0000004005051836 */ /* 0x000fe20000000000 */
[----:B------:R-:W-:Y:S04]  /*6a80*/  USEL UR37, UR4, URZ, UP0 ;  /* 0x000000ff04257287 */ /* 0x000fe80008000000 */
[----:B------:R-:W-:Y:S04]  /*6a90*/  @P1 PRMT R0, R0, 0x654, R5 ;  /* 0x0000065400001816 */ /* 0x000fe80000000005 */
[----:B------:R2:W-:Y:S04]  /*6aa0*/  @P1 SYNCS.ARRIVE.TRANS64.RED.A1T0 RZ, [R0+URZ], RZ ;  /* 0x000000ff00ff19a7 */ /* 0x0005e800081004ff */
.L_x_102:
[----:B------:R-:W4:Y:S01]  /*6ab0*/  @P1 SYNCS.PHASECHK.TRANS64.TRYWAIT P0, [R3+URZ+0x20], R2 ;  /* 0x00002002030015a7 */ /* 0x000f2200080011ff */
[----:B------:R-:W-:Y:S01]  /*6ac0*/  BSSY B1, `(.L_x_103) ;  /* 0x0000016000017945 */ /* 0x000fe20003800000 */
[----:B----4-:R-:W-:Y:S03]  /*6ad0*/  @P1 SEL R89, RZ, 0x1, !P0 ;  /* 0x00000001ff591807 */ /* 0x010fe60004000000 */
[----:B------:R-:W-:Y:S05]  /*6ae0*/  @!P1 BRA `(.L_x_104) ;  /* 0x00000000004c9947 */ /* 0x000fea0003800000 */
[----:B------:R-:W-:Y:S01]  /*6af0*/  ISETP.NE.AND P0, PT, R89, RZ, PT ;  /* 0x000000ff5900720c */ /* 0x000fe20003f05270 */
[----:B------:R-:W-:Y:S01]  /*6b00*/  BSSY B0, `(.L_x_105) ;  /* 0x000000b000007945 */ /* 0x000fe20003800000 */
[----:B------:R-:W-:Y:S11]  /*6b10*/  ISETP.NE.AND P1, PT, R90, RZ, PT ;  /* 0x000000ff5a00720c */ /* 0x000ff60003f25270 */
[----:B------:R-:W-:Y:S02]  /*6b20*/  @!UPT UIADD3 URZ, UPT, UPT, URZ, URZ, URZ ;  /* 0x000000fffffff290 */ /* 0x000fe4000fffe0ff */
[C---:B-1----:R-:W-:Y:S01]  /*6b30*/  @P1 IMAD R6, R43.reuse, 0x2000, R80 ;  /* 0x000020002b061824 */ /* 0x042fe200078e0250 */
[C---:B------:R-:W-:Y:S01]  /*6b40*/  @P1 LEA R4, R43.reuse, R78, 0xd ;  /* 0x0000004e2b041211 */ /* 0x040fe200078e68ff */
[C---:B------:R-:W-:Y:S02]  /*6b50*/  @P1 IMAD R5, R43.reuse, 0x2000, R79 ;  /* 0x000020002b051824 */ /* 0x040fe400078e024f */
[----:B------:R-:W-:Y:S01]  /*6b60*/  @P1 IMAD R2, R43, 0x2000, R86 ;  /* 0x000020002b021824 */ /* 0x000fe200078e0256 */
[----:B------:R-:W-:Y:S06]  /*6b70*/  @P0 BRA `(.L_x_106) ;  /* 0x00000000000c0947 */ /* 0x000fec0003800000 */
[----:B--2---:R-:W-:Y:S04]  /*6b80*/  SHF.L.U32 R0, R77, 0x1f, RZ ;  /* 0x0000001f4d007819 */ /* 0x004fe800000006ff */
[----:B------:R-:W1:Y:S02]  /*6b90*/  SYNCS.PHASECHK.TRANS64.TRYWAIT P0, [R3+URZ+0x20], R0 ;  /* 0x00002000030075a7 */ /* 0x000e6400080011ff */
[----:B-1----:R-:W-:Y:S05]  /*6ba0*/  @!P0 BRA `(.L_x_107) ;  /* 0x0000002400f88947 */ /* 0x002fea0003800000 */
.L_x_106:
[----:B------:R-:W-:Y:S05]  /*6bb0*/  BSYNC B0 ;  /* 0x0000000000007941 */ /* 0x000fea0003800000 */
.L_x_105:
[----:B------:R-:W-:Y:S02]  /*6bc0*/  ISETP.NE.AND P0, PT, R90, RZ, PT ;  /* 0x000000ff5a00720c */ /* 0x000fe40003f05270 */
[----:B------:R-:W-:Y:S11]  /*6bd0*/  IADD3 R43, PT, PT, R43, 0x1, RZ ;  /* 0x000000012b2b7810 */ /* 0x000ff60007ffe0ff */
[----:B------:R4:W1:Y:S04]  /*6be0*/  @P0 LDS.128 R56, [R6] ;  /* 0x0000000006380984 */ /* 0x0008680000000c00 */
[----:B------:R4:W1:Y:S04]  /*6bf0*/  @P0 LDS.128 R52, [R5+0x10] ;  /* 0x0000100005340984 */ /* 0x0008680000000c00 */
[----:B------:R4:W1:Y:S04]  /*6c00*/  @P0 LDS.128 R48, [R4+0x20] ;  /* 0x0000200004300984 */ /* 0x0008680000000c00 */
[----:B------:R4:W1:Y:S02]  /*6c10*/  @P0 LDS.128 R44, [R2+0x30] ;  /* 0x00003000022c0984 */ /* 0x0008640000000c00 */
.L_x_104:
[----:B------:R-:W-:Y:S05]  /*6c20*/  BSYNC B1 ;  /* 0x0000000000017941 */ /* 0x000fea0003800000 */
.L_x_103:
[----:B-1----:R-:W-:Y:S05]  /*6c30*/  VIADD R3, R34, 0x10 ;  /* 0x0000001022037836 */ /* 0x002fea0000000000 */
[----:B------:R-:W-:Y:S04]  /*6c40*/  SHF.R.U32.HI R3, RZ, 0x15, R3 ;  /* 0x00000015ff037819 */ /* 0x000fe80000011603 */
[----:B------:R-:W-:Y:S11]  /*6c50*/  LOP3.LUT P0, RZ, R3, 0x3, R72, 0x48, !PT ;  /* 0x0000000303ff7812 */ /* 0x000ff60007804848 */
[----:B------:R-:W-:Y:S02]  /*6c60*/  @!UPT UIADD3 URZ, UPT, UPT, URZ, URZ, URZ ;  /* 0x000000fffffff290 */ /* 0x000fe4000fffe0ff */
[----:B------:R-:W-:Y:S05]  /*6c70*/  @!P0 BRA `(.L_x_108) ;  /* 0x0000000000408947 */ /* 0x000fea0003800000 */
[----:B------:R-:W1:Y:S01]  /*6c80*/  LDCU.64 UR8, c[0x4][0x70] ;  /* 0x01000e00ff0877ac */ /* 0x000e620008000a00 */
[----:B------:R-:W-:Y:S01]  /*6c90*/  MOV R3, 0x0 ;  /* 0x0000000000037802 */ /* 0x000fe20000000f00 */
[----:B------:R-:W-:Y:S02]  /*6ca0*/  HFMA2 R12, -RZ, RZ, 0, 5.9604644775390625e-08 ;  /* 0x00000001ff0c7431 */ /* 0x000fe400000001ff */
[----:B------:R-:W-:Y:S02]  /*6cb0*/  IMAD.MOV.U32 R8, RZ, RZ, 0x192 ;  /* 0x00000192ff087424 */ /* 0x000fe400078e00ff */
[----:B------:R-:W-:Y:S01]  /*6cc0*/  IMAD.MOV.U32 R13, RZ, RZ, RZ ;  /* 0x000000ffff0d7224 */ /* 0x000fe200078e00ff */
[----:B------:R-:W5:Y:S01]  /*6cd0*/  LDCU.64 UR6, c[0x4][0x78] ;  /* 0x01000f00ff0677ac */ /* 0x000f620008000a00 */
[----:B----4-:R-:W4:Y:S01]  /*6ce0*/  LDC.64 R2, c[0x4][R3] ;  /* 0x0100000003027b82 */ /* 0x010f220000000a00 */
[----:B------:R-:W2:Y:S01]  /*6cf0*/  LDCU.64 UR4, c[0x4][0x10] ;  /* 0x01000200ff0477ac */ /* 0x000ea20008000a00 */
[----:B-1----:R-:W-:Y:S01]  /*6d00*/  MOV R5, UR9 ;  /* 0x0000000900057c02 */ /* 0x002fe20008000f00 */
[----:B------:R-:W-:Y:S01]  /*6d10*/  IMAD.U32 R4, RZ, RZ, UR8 ;  /* 0x00000008ff047e24 */ /* 0x000fe2000f8e00ff */
[----:B-----5:R-:W-:Y:S01]  /*6d20*/  MOV R7, UR7 ;  /* 0x0000000700077c02 */ /* 0x020fe20008000f00 */
[----:B------:R-:W-:Y:S01]  /*6d30*/  IMAD.U32 R6, RZ, RZ, UR6 ;  /* 0x00000006ff067e24 */ /* 0x000fe2000f8e00ff */
[----:B--2---:R-:W-:Y:S01]  /*6d40*/  MOV R11, UR5 ;  /* 0x00000005000b7c02 */ /* 0x004fe20008000f00 */
[----:B------:R-:W-:Y:S02]  /*6d50*/  IMAD.U32 R10, RZ, RZ, UR4 ;  /* 0x00000004ff0a7e24 */ /* 0x000fe4000f8e00ff */
[----:B------:R-:W-:Y:S07]  /*6d60*/  LEPC R20, `(.L_x_108) ;  /* 0x000000001014794e */ /* 0x000fee0000000000 */
[----:B---34-:R-:W-:Y:S05]  /*6d70*/  CALL.ABS.NOINC R2 ;  /* 0x0000000002007343 */ /* 0x018fea0003c00000 */
.L_x_108:
[----:B------:R-:W-:Y:S01]  /*6d80*/  LOP3.LUT R20, R56, 0xffffe000, RZ, 0xc0, !PT ;  /* 0xffffe00038147812 */ /* 0x000fe200078ec0ff */
[----:B------:R-:W-:Y:S05]  /*6d90*/  WARPSYNC.ALL ;  /* 0x0000000000007948 */ /* 0x000fea0003800000 */
[----:B------:R-:W-:Y:S01]  /*6da0*/  R2UR UR4, R34 ;  /* 0x00000000220472ca */ /* 0x000fe200000e0000 */
[----:B------:R-:W-:Y:S01]  /*6db0*/  IMAD.U32 R92, RZ, RZ, UR37 ;  /* 0x00000025ff5c7e24 */ /* 0x000fe2000f8e00ff */
[----:B------:R-:W-:Y:S01]  /*6dc0*/  LOP3.LUT R21, R57, 0xffffe000, RZ, 0xc0, !PT ;  /* 0xffffe00039157812 */ /* 0x000fe200078ec0ff */
[----:B------:R-:W-:Y:S01]  /*6dd0*/  IMAD.U32 R91, RZ, RZ, UR45 ;  /* 0x0000002dff5b7e24 */ /* 0x000fe2000f8e00ff */
[----:B------:R-:W-:Y:S01]  /*6de0*/  LOP3.LUT R40, R59, 0xffffe000, RZ, 0xc0, !PT ;  /* 0xffffe0003b287812 */ /* 0x000fe200078ec0ff */
[----:B------:R-:W-:Y:S01]  /*6df0*/  BSSY.RECONVERGENT B0, `(.L_x_109) ;  /* 0x000005b000007945 */ /* 0x000fe20003800200 */
[----:B------:R-:W-:Y:S02]  /*6e00*/  LOP3.LUT R41, R52, 0xffffe000, RZ, 0xc0, !PT ;  /* 0xffffe00034297812 */ /* 0x000fe400078ec0ff */
[----:B------:R-:W-:Y:S02]  /*6e10*/  LOP3.LUT R42, R53, 0xffffe000, RZ, 0xc0, !PT ;  /* 0xffffe000352a7812 */ /* 0x000fe400078ec0ff */
[----:B------:R-:W-:Y:S02]  /*6e20*/  ISETP.NE.AND P6, PT, R87, RZ, PT ;  /* 0x000000ff5700720c */ /* 0x000fe40003fc5270 */
[----:B------:R-:W-:Y:S01]  /*6e30*/  ISETP.NE.AND P0, PT, R82, RZ, PT ;  /* 0x000000ff5200720c */ /* 0x000fe20003f05270 */
[----:B----4-:R-:W2:Y:S10]  /*6e40*/  LDTM.x16 R4, tmem[UR4+0x10] ;  /* 0x00001004000479ee */ /* 0x010eb40008240000 */
[----:B------:R-:W-:Y:S02]  /*6e50*/  @P6 LEA R92, R92, UR36, 0x3 ;  /* 0x000000245c5c6c11 */ /* 0x000fe4000f8e18ff */
[----:B------:R-:W-:Y:S03]  /*6e60*/  @P6 SHF.L.U32 R93, R77, 0x1f, RZ ;  /* 0x0000001f4d5d6819 */ /* 0x000fe600000006ff */
[----:B------:R-:W-:Y:S05]  /*6e70*/  @P6 VIADD R92, R92, 0x40 ;  /* 0x000000405c5c6836 */ /* 0x000fea0000000000 */
[----:B------:R-:W-:Y:S02]  /*6e80*/  @P6 PRMT R91, R91, 0x654, R92 ;  /* 0x000006545b5b6816 */ /* 0x000fe4000000005c */
[----:B------:R-:W-:Y:S01]  /*6e90*/  LEA R92, R43, UR36, 0x3 ;  /* 0x000000242b5c7c11 */ /* 0x000fe2000f8e18ff */
[C---:B--2---:R-:W-:Y:S01]  /*6ea0*/  FMUL R0, R32.reuse, R4 ;  /* 0x0000000420007220 */ /* 0x044fe20000400000 */
[C---:B------:R-:W-:Y:S01]  /*6eb0*/  FMUL R2, R32.reuse, R5 ;  /* 0x0000000520027220 */ /* 0x040fe20000400000 */
[C---:B------:R-:W-:Y:S01]  /*6ec0*/  FMUL R3, R32.reuse, R6 ;  /* 0x0000000620037220 */ /* 0x040fe20000400000 */
[----:B------:R-:W-:Y:S01]  /*6ed0*/  FMUL R7, R32, R7 ;  /* 0x0000000720077220 */ /* 0x000fe20000400000 */
[C---:B------:R-:W-:Y:S01]  /*6ee0*/  FFMA R36, R35.reuse, R20, R0 ;  /* 0x0000001423247223 */ /* 0x040fe20000000000 */
[----:B------:R-:W-:Y:S01]  /*6ef0*/  LOP3.LUT R20, R58, 0xffffe000, RZ, 0xc0, !PT ;  /* 0xffffe0003a147812 */ /* 0x000fe200078ec0ff */
[C---:B------:R-:W-:Y:S01]  /*6f00*/  FFMA R37, R35.reuse, R21, R2 ;  /* 0x0000001523257223 */ /* 0x040fe20000000002 */
[----:B------:R-:W-:Y:S01]  /*6f10*/  LOP3.LUT R21, R48, 0xffffe000, RZ, 0xc0, !PT ;  /* 0xffffe00030157812 */ /* 0x000fe200078ec0ff */
[----:B------:R-:W-:Y:S01]  /*6f20*/  FMUL R4, R32, R8 ;  /* 0x0000000820047220 */ /* 0x000fe20000400000 */
[----:B------:R-:W-:Y:S01]  /*6f30*/  F2FP.TF32.F32.PACK_B R36, R36 ;  /* 0x00000024ff24723e */ /* 0x000fe200024050ff */
[C---:B------:R-:W-:Y:S01]  /*6f40*/  FFMA R38, R35.reuse, R20, R3 ;  /* 0x0000001423267223 */ /* 0x040fe20000000003 */
[----:B------:R-:W-:Y:S01]  /*6f50*/  LOP3.LUT R20, R54, 0xffffe000, RZ, 0xc0, !PT ;  /* 0xffffe00036147812 */ /* 0x000fe200078ec0ff */
[----:B------:R-:W-:Y:S01]  /*6f60*/  FFMA R39, R35, R40, R7 ;  /* 0x0000002823277223 */ /* 0x000fe20000000007 */
[----:B------:R-:W-:Y:S01]  /*6f70*/  LOP3.LUT R40, R55, 0xffffe000, RZ, 0xc0, !PT ;  /* 0xffffe00037287812 */ /* 0x000fe200078ec0ff */
[C---:B------:R-:W-:Y:S01]  /*6f80*/  FMUL R5, R32.reuse, R9 ;  /* 0x0000000920057220 */ /* 0x040fe20000400000 */
[C---:B------:R-:W-:Y:S01]  /*6f90*/  FMUL R6, R32.reuse, R10 ;  /* 0x0000000a20067220 */ /* 0x040fe20000400000 */
[C---:B------:R-:W-:Y:S01]  /*6fa0*/  FMUL R11, R32.reuse, R11 ;  /* 0x0000000b200b7220 */ /* 0x040fe20000400000 */
[----:B------:R-:W-:Y:S01]  /*6fb0*/  F2FP.TF32.F32.PACK_B R37, R37 ;  /* 0x00000025ff25723e */ /* 0x000fe200024050ff */
[C---:B------:R-:W-:Y:S01]  /*6fc0*/  FFMA R4, R35.reuse, R41, R4 ;  /* 0x0000002923047223 */ /* 0x040fe20000000004 */
[----:B------:R-:W-:Y:S01]  /*6fd0*/  F2FP.TF32.F32.PACK_B R38, R38 ;  /* 0x00000026ff26723e */ /* 0x000fe200024050ff */
[C---:B------:R-:W-:Y:S01]  /*6fe0*/  FFMA R5, R35.reuse, R42, R5 ;  /* 0x0000002a23057223 */ /* 0x040fe20000000005 */
[----:B------:R-:W-:Y:S01]  /*6ff0*/  F2FP.TF32.F32.PACK_B R39, R39 ;  /* 0x00000027ff27723e */ /* 0x000fe200024050ff */
[C---:B------:R-:W-:Y:S01]  /*7000*/  FFMA R6, R35.reuse, R20, R6 ;  /* 0x0000001423067223 */ /* 0x040fe20000000006 */
[----:B------:R-:W-:Y:S01]  /*7010*/  FFMA R7, R35, R40, R11 ;  /* 0x0000002823077223 */ /* 0x000fe2000000000b */
        /* <DEDUP_REMOVED lines=47> */
[----:B------:R-:W-:Y:S02]  /*7310*/  UIADD3 UR4, UP0, UPT, UR50, 0x680, URZ ;  /* 0x0000068032047890 */ /* 0x000fe4000ff1e0ff */
[----:B------:R-:W-:Y:S02]  /*7320*/  UIADD3 UR9, UPT, UPT, UR41, 0x10, URZ ;  /* 0x0000001029097890 */ /* 0x000fe4000fffe0ff */
[----:B------:R-:W-:Y:S02]  /*7330*/  UIADD3 UR8, UPT, UPT, UR36, 0x2200, URZ ;  /* 0x0000220024087890 */ /* 0x000fe4000fffe0ff */
[----:B------:R-:W-:Y:S01]  /*7340*/  UIADD3.X UR5, UPT, UPT, URZ, UR51, URZ, UP0, !UPT ;  /* 0x00000033ff057290 */ /* 0x000fe200087fe4ff */
[----:B------:R-:W-:Y:S01]  /*7350*/  UMOV UR10, UR42 ;  /* 0x0000002a000a7c82 */ /* 0x000fe20008000000 */
[----:B------:R-:W-:Y:S07]  /*7360*/  UMOV UR11, UR60 ;  /* 0x0000003c000b7c82 */ /* 0x000fee0008000000 */
[----:B------:R2:W-:Y:S01]  /*7370*/  UTMASTG.3D [UR8], [UR4] ;  /* 0x00000008040073b5 */ /* 0x0005e20008010000 */
[----:B------:R0:W-:Y:S01]  /*7380*/  UTMACMDFLUSH ;  /* 0x00000000000079b7 */ /* 0x0001e20000000000 */
[----:B--2---:R-:W-:Y:S04]  /*7390*/  DEPBAR.LE SB0, 0x1 ;  /* 0x000080400000791a */ /* 0x004fe80000000000 */
.L_x_110:
[----:B------:R-:W-:Y:S05]  /*73a0*/  BSYNC.RECONVERGENT B0 ;  /* 0x0000000000007941 */ /* 0x000fea0003800200 */
.L_x_109:
[----:B------:R-:W-:Y:S01]  /*73b0*/  BAR.SYNC.DEFER_BLOCKING 0x1, 0x80 ;  /* 0x0042000000007b1d */ /* 0x000fe20000010000 */
[----:B------:R-:W-:Y:S04]  /*73c0*/  UIADD3 UR4, UPT, UPT, UR37, 0x1, URZ ;  /* 0x0000000125047890 */ /* 0x000fe8000fffe0ff */
[----:B------:R-:W-:Y:S04]  /*73d0*/  UISETP.NE.AND UP0, UPT, UR4, 0x4, UPT ;  /* 0x000000040400788c */ /* 0x000fe8000bf05270 */
[----:B------:R-:W-:Y:S01]  /*73e0*/  USEL UR38, UR4, URZ, UP0 ;  /* 0x000000ff04267287 */ /* 0x000fe20008000000 */
[----:B------:R2:W-:Y:S01]  /*73f0*/  @P6 SYNCS.ARRIVE.TRANS64.RED.A1T0 RZ, [R91+URZ], RZ ;  /* 0x000000ff5bff69a7 */ /* 0x0005e200081004ff */
[----:B------:R-:W-:Y:S01]  /*7400*/  BSSY B1, `(.L_x_111) ;  /* 0x0000017000017945 */ /* 0x000fe20003800000 */
[----:B------:R-:W4:Y:S02]  /*7410*/  @P6 SYNCS.PHASECHK.TRANS64.TRYWAIT P0, [R92+URZ+0x20], R93 ;  /* 0x0000205d5c0065a7 */ /* 0x000f2400080011ff */
[----:B----4-:R-:W-:Y:S01]  /*7420*/  @P6 SEL R89, RZ, 0x1, !P0 ;  /* 0x00000001ff596807 */ /* 0x010fe20004000000 */
[----:B--2---:R-:W-:Y:S06]  /*7430*/  @!P6 BRA `(.L_x_112) ;  /* 0x00000000004ce947 */ /* 0x004fec0003800000 */
        /* <DEDUP_REMOVED lines=9> */
[----:B------:R-:W-:Y:S04]  /*74d0*/  SHF.L.U32 R5, R77, 0x1f, RZ ;  /* 0x0000001f4d057819 */ /* 0x000fe800000006ff */
[----:B------:R-:W1:Y:S02]  /*74e0*/  SYNCS.PHASECHK.TRANS64.TRYWAIT P0, [R92+URZ+0x20], R5 ;  /* 0x000020055c0075a7 */ /* 0x000e6400080011ff */
[----:B-1----:R-:W-:Y:S05]  /*74f0*/  @!P0 BRA `(.L_x_115) ;  /* 0x0000001c00b88947 */ /* 0x002fea0003800000 */
.L_x_114:
[----:B------:R-:W-:Y:S05]  /*7500*/  BSYNC B0 ;  /* 0x0000000000007941 */ /* 0x000fea0003800000 */
.L_x_113:
[----:B------:R-:W-:Y:S02]  /*7510*/  ISETP.NE.AND P0, PT, R90, RZ, PT ;  /* 0x000000ff5a00720c */ /* 0x000fe40003f05270 */
[----:B------:R-:W-:Y:S11]  /*7520*/  IADD3 R43, PT, PT, R43, 0x1, RZ ;  /* 0x000000012b2b7810 */ /* 0x000ff60007ffe0ff */
[----:B------:R2:W4:Y:S04]  /*7530*/  @P0 LDS.128 R56, [R4] ;  /* 0x0000000004380984 */ /* 0x0005280000000c00 */
[----:B------:R2:W1:Y:S04]  /*7540*/  @P0 LDS.128 R52, [R3+0x10] ;  /* 0x0000100003340984 */ /* 0x0004680000000c00 */
[----:B------:R2:W1:Y:S04]  /*7550*/  @P0 LDS.128 R48, [R2+0x20] ;  /* 0x0000200002300984 */ /* 0x0004680000000c00 */
[----:B------:R2:W1:Y:S02]  /*7560*/  @P0 LDS.128 R44, [R0+0x30] ;  /* 0x00003000002c0984 */ /* 0x0004640000000c00 */
.L_x_112:
[----:B------:R-:W-:Y:S05]  /*7570*/  BSYNC B1 ;  /* 0x0000000000017941 */ /* 0x000fea0003800000 */
.L_x_111:
[----:B--2---:R-:W-:Y:S05]  /*7580*/  VIADD R3, R34, 0x20 ;  /* 0x0000002022037836 */ /* 0x004fea0000000000 */
[----:B------:R-:W-:Y:S04]  /*7590*/  SHF.R.U32.HI R3, RZ, 0x15, R3 ;  /* 0x00000015ff037819 */ /* 0x000fe80000011603 */
[----:B------:R-:W-:Y:S11]  /*75a0*/  LOP3.LUT P0, RZ, R3, 0x3, R72, 0x48, !PT ;  /* 0x0000000303ff7812 */ /* 0x000ff60007804848 */
[----:B------:R-:W-:Y:S02]  /*75b0*/  @!UPT UIADD3 URZ, UPT, UPT, URZ, URZ, URZ ;  /* 0x000000fffffff290 */ /* 0x000fe4000fffe0ff */
[----:B------:R-:W-:Y:S05]  /*75c0*/  @!P0 BRA `(.L_x_116) ;  /* 0x0000000000408947 */ /* 0x000fea0003800000 */
[----:B------:R-:W2:Y:S01]  /*75d0*/  LDCU.64 UR8, c[0x4][0x70] ;  /* 0x01000e00ff0877ac */ /* 0x000ea20008000a00 */
[----:B------:R-:W-:Y:S01]  /*75e0*/  MOV R3, 0x0 ;  /* 0x0000000000037802 */ /* 0x000fe20000000f00 */
[----:B-1----:R-:W-:Y:S02]  /*75f0*/  HFMA2 R12, -RZ, RZ, 0, 5.9604644775390625e-08 ;  /* 0x00000001ff0c7431 */ /* 0x002fe400000001ff */
[----:B------:R-:W-:Y:S02]  /*7600*/  IMAD.MOV.U32 R8, RZ, RZ, 0x192 ;  /* 0x00000192ff087424 */ /* 0x000fe400078e00ff */
[----:B------:R-:W-:Y:S01]  /*7610*/  IMAD.MOV.U32 R13, RZ, RZ, RZ ;  /* 0x000000ffff0d7224 */ /* 0x000fe200078e00ff */
[----:B------:R-:W1:Y:S01]  /*7620*/  LDCU.64 UR6, c[0x4][0x78] ;  /* 0x01000f00ff0677ac */ /* 0x000e620008000a00 */
[----:B------:R-:W3:Y:S01]  /*7630*/  LDC.64 R2, c[0x4][R3] ;  /* 0x0100000003027b82 */ /* 0x000ee20000000a00 */
[----:B------:R-:W5:Y:S01]  /*7640*/  LDCU.64 UR4, c[0x4][0x10] ;  /* 0x01000200ff0477ac */ /* 0x000f620008000a00 */
[----:B--2---:R-:W-:Y:S01]  /*7650*/  MOV R5, UR9 ;  /* 0x0000000900057c02 */ /* 0x004fe20008000f00 */
[----:B------:R-:W-:Y:S01]  /*7660*/  IMAD.U32 R4, RZ, RZ, UR8 ;  /* 0x00000008ff047e24 */ /* 0x000fe2000f8e00ff */
[----:B-1----:R-:W-:Y:S01]  /*7670*/  MOV R7, UR7 ;  /* 0x0000000700077c02 */ /* 0x002fe20008000f00 */
[----:B------:R-:W-:Y:S01]  /*7680*/  IMAD.U32 R6, RZ, RZ, UR6 ;  /* 0x00000006ff067e24 */ /* 0x000fe2000f8e00ff */
[----:B-----5:R-:W-:Y:S01]  /*7690*/  MOV R11, UR5 ;  /* 0x00000005000b7c02 */ /* 0x020fe20008000f00 */
[----:B------:R-:W-:Y:S02]  /*76a0*/  IMAD.U32 R10, RZ, RZ, UR4 ;  /* 0x00000004ff0a7e24 */ /* 0x000fe4000f8e00ff */
[----:B------:R-:W-:Y:S07]  /*76b0*/  LEPC R20, `(.L_x_116) ;  /* 0x000000001014794e */ /* 0x000fee0000000000 */
[----:B---34-:R-:W-:Y:S05]  /*76c0*/  CALL.ABS.NOINC R2 ;  /* 0x0000000002007343 */ /* 0x018fea0003c00000 */
.L_x_116:
[----:B----4-:R-:W-:Y:S01]  /*76d0*/  LOP3.LUT R20, R56, 0xffffe000, RZ, 0xc0, !PT ;  /* 0xffffe00038147812 */ /* 0x010fe200078ec0ff */
[----:B------:R-:W-:Y:S05]  /*76e0*/  WARPSYNC.ALL ;  /* 0x0000000000007948 */ /* 0x000fea0003800000 */
[----:B------:R-:W-:Y:S01]  /*76f0*/  R2UR UR4, R34 ;  /* 0x00000000220472ca */ /* 0x000fe200000e0000 */
[----:B-1----:R-:W-:Y:S01]  /*7700*/  IMAD.U32 R92, RZ, RZ, UR38 ;  /* 0x00000026ff5c7e24 */ /* 0x002fe2000f8e00ff */
        /* <DEDUP_REMOVED lines=8> */
[----:B------:R-:W1:Y:S10]  /*7790*/  LDTM.x16 R4, tmem[UR4+0x20] ;  /* 0x00002004000479ee */ /* 0x000e740008240000 */
[----:B------:R-:W-:Y:S02]  /*77a0*/  @P6 LEA R92, R92, UR36, 0x3 ;  /* 0x000000245c5c6c11 */ /* 0x000fe4000f8e18ff */
[----:B------:R-:W-:Y:S03]  /*77b0*/  @P6 SHF.L.U32 R93, R77, 0x1f, RZ ;  /* 0x0000001f4d5d6819 */ /* 0x000fe600000006ff */
[----:B------:R-:W-:Y:S05]  /*77c0*/  @P6 VIADD R92, R92, 0x40 ;  /* 0x000000405c5c6836 */ /* 0x000fea0000000000 */
[----:B------:R-:W-:Y:S02]  /*77d0*/  @P6 PRMT R91, R91, 0x654, R92 ;  /* 0x000006545b5b6816 */ /* 0x000fe4000000005c */
[----:B------:R-:W-:Y:S01]  /*77e0*/  LEA R92, R43, UR36, 0x3 ;  /* 0x000000242b5c7c11 */ /* 0x000fe2000f8e18ff */
[C---:B-1----:R-:W-:Y:S01]  /*77f0*/  FMUL R0, R32.reuse, R4 ;  /* 0x0000000420007220 */ /* 0x042fe20000400000 */
        /* <DEDUP_REMOVED lines=79> */
.L_x_118:
[----:B------:R-:W-:Y:S05]  /*7cf0*/  BSYNC.RECONVERGENT B0 ;  /* 0x0000000000007941 */ /* 0x000fea0003800200 */
.L_x_117:
        /* <DEDUP_REMOVED lines=13> */
[C---:B------:R-:W-:Y:S01]  /*7dd0*/  @P1 IMAD R3, R43.reuse, 0x2000, R80 ;  /* 0x000020002b031824 */ /* 0x040fe200078e0250 */
[C---:B------:R-:W-:Y:S01]  /*7de0*/  @P1 LEA R0, R43.reuse, R78, 0xd ;  /* 0x0000004e2b001211 */ /* 0x040fe200078e68ff */
[C---:B------:R-:W-:Y:S02]  /*7df0*/  @P1 IMAD R2, R43.reuse, 0x2000, R79 ;  /* 0x000020002b021824 */ /* 0x040fe400078e024f */
[----:B------:R-:W-:Y:S01]  /*7e00*/  @P1 IMAD R43, R43, 0x2000, R86 ;  /* 0x000020002b2b1824 */ /* 0x000fe200078e0256 */
[----:B------:R-:W-:Y:S06]  /*7e10*/  @P0 BRA `(.L_x_122) ;  /* 0x00000000000c0947 */ /* 0x000fec0003800000 */
[----:B-1----:R-:W-:Y:S04]  /*7e20*/  SHF.L.U32 R5, R77, 0x1f, RZ ;  /* 0x0000001f4d057819 */ /* 0x002fe800000006ff */
[----:B------:R-:W1:Y:S02]  /*7e30*/  SYNCS.PHASECHK.TRANS64.TRYWAIT P0, [R92+URZ+0x20], R5 ;  /* 0x000020055c0075a7 */ /* 0x000e6400080011ff */
[----:B-1----:R-:W-:Y:S05]  /*7e40*/  @!P0 BRA `(.L_x_123) ;  /* 0x0000001400788947 */ /* 0x002fea0003800000 */
.L_x_122:
[----:B------:R-:W-:Y:S05]  /*7e50*/  BSYNC B0 ;  /* 0x0000000000007941 */ /* 0x000fea0003800000 */
.L_x_121:
[----:B------:R-:W-:Y:S11]  /*7e60*/  ISETP.NE.AND P0, PT, R90, RZ, PT ;  /* 0x000000ff5a00720c */ /* 0x000ff60003f05270 */
[----:B------:R-:W-:Y:S02]  /*7e70*/  @!UPT UIADD3 URZ, UPT, UPT, URZ, URZ, URZ ;  /* 0x000000fffffff290 */ /* 0x000fe4000fffe0ff */
[----:B------:R2:W4:Y:S04]  /*7e80*/  @P0 LDS.128 R56, [R3] ;  /* 0x0000000003380984 */ /* 0x0005280000000c00 */
[----:B------:R2:W1:Y:S04]  /*7e90*/  @P0 LDS.128 R52, [R2+0x10] ;  /* 0x0000100002340984 */ /* 0x0004680000000c00 */
[----:B------:R2:W1:Y:S04]  /*7ea0*/  @P0 LDS.128 R48, [R0+0x20] ;  /* 0x0000200000300984 */ /* 0x0004680000000c00 */
[----:B------:R2:W1:Y:S02]  /*7eb0*/  @P0 LDS.128 R44, [R43+0x30] ;  /* 0x000030002b2c0984 */ /* 0x0004640000000c00 */
.L_x_120:
[----:B------:R-:W-:Y:S05]  /*7ec0*/  BSYNC B1 ;  /* 0x0000000000017941 */ /* 0x000fea0003800000 */
.L_x_119:
        /* <DEDUP_REMOVED lines=21> */
.L_x_124:
[----:B------:R-:W-:Y:S01]  /*8020*/  ISETP.NE.AND P0, PT, R82, RZ, PT ;  /* 0x000000ff5200720c */ /* 0x000fe20003f05270 */
[----:B------:R-:W-:Y:S05]  /*8030*/  WARPSYNC.ALL ;  /* 0x0000000000007948 */ /* 0x000fea0003800000 */
[----:B------:R-:W-:Y:S01]  /*8040*/  R2UR UR4, R34 ;  /* 0x00000000220472ca */ /* 0x000fe200000e0000 */
[----:B------:R-:W-:Y:S01]  /*8050*/  BSSY.RECONVERGENT B0, `(.L_x_125) ;  /* 0x000005c000007945 */ /* 0x000fe20003800200 */
[----:B----4-:R-:W-:Y:S02]  /*8060*/  LOP3.LUT R0, R56, 0xffffe000, RZ, 0xc0, !PT ;  /* 0xffffe00038007812 */ /* 0x010fe400078ec0ff */
[----:B------:R-:W-:Y:S02]  /*8070*/  LOP3.LUT R2, R57, 0xffffe000, RZ, 0xc0, !PT ;  /* 0xffffe00039027812 */ /* 0x000fe400078ec0ff */
[----:B------:R-:W-:Y:S02]  /*8080*/  LOP3.LUT R3, R58, 0xffffe000, RZ, 0xc0, !PT ;  /* 0xffffe0003a037812 */ /* 0x000fe400078ec0ff */
[----:B------:R-:W-:Y:S02]  /*8090*/  LOP3.LUT R20, R59, 0xffffe000, RZ, 0xc0, !PT ;  /* 0xffffe0003b147812 */ /* 0x000fe400078ec0ff */
[----:B-1----:R-:W-:Y:S02]  /*80a0*/  LOP3.LUT R21, R52, 0xffffe000, RZ, 0xc0, !PT ;  /* 0xffffe00034157812 */ /* 0x002fe400078ec0ff */
[----:B------:R-:W-:Y:S01]  /*80b0*/  LOP3.LUT R36, R53, 0xffffe000, RZ, 0xc0, !PT ;  /* 0xffffe00035247812 */ /* 0x000fe200078ec0ff */
[----:B------:R-:W1:Y:S01]  /*80c0*/  LDTM.x16 R4, tmem[UR4+0x30] ;  /* 0x00003004000479ee */ /* 0x000e620008240000 */
[----:B------:R-:W-:Y:S01]  /*80d0*/  R2UR UR4, R88 ;  /* 0x00000000580472ca */ /* 0x000fe200000e0000 */
[----:B------:R-:W-:Y:S01]  /*80e0*/  NOP ;  /* 0x0000000000007918 */ /* 0x000fe20000000000 */
[----:B------:R-:W-:Y:S02]  /*80f0*/  LOP3.LUT R37, R54, 0xffffe000, RZ, 0xc0, !PT ;  /* 0xffffe00036257812 */ /* 0x000fe400078ec0ff */
[----:B------:R-:W-:Y:S02]  /*8100*/  LOP3.LUT R38, R55, 0xffffe000, RZ, 0xc0, !PT ;  /* 0xffffe00037267812 */ /* 0x000fe400078ec0ff */
[----:B------:R-:W-:Y:S02]  /*8110*/  LOP3.LUT R39, R48, 0xffffe000, RZ, 0xc0, !PT ;  /* 0xffffe00030277812 */ /* 0x000fe400078ec0ff */
[----:B------:R-:W-:Y:S02]  /*8120*/  LOP3.LUT R40, R49, 0xffffe000, RZ, 0xc0, !PT ;  /* 0xffffe00031287812 */ /* 0x000fe400078ec0ff */
[----:B------:R-:W-:Y:S02]  /*8130*/  LOP3.LUT R41, R50, 0xffffe000, RZ, 0xc0, !PT ;  /* 0xffffe00032297812 */ /* 0x000fe400078ec0ff */
[----:B------:R-:W-:Y:S01]  /*8140*/  LOP3.LUT R42, R51, 0xffffe000, RZ, 0xc0, !PT ;  /* 0xffffe000332a7812 */ /* 0x000fe200078ec0ff */
[----:B------:R-:W-:Y:S01]  /*8150*/  UIADD3 UR4, UPT, UPT, UR4, 0xb0, URZ ;  /* 0x000000b004047890 */ /* 0x000fe2000fffe0ff */
[----:B------:R-:W-:Y:S02]  /*8160*/  LOP3.LUT R43, R44, 0xffffe000, RZ, 0xc0, !PT ;  /* 0xffffe0002c2b7812 */ /* 0x000fe400078ec0ff */
[----:B------:R-:W-:Y:S01]  /*8170*/  LOP3.LUT R44, R45, 0xffffe000, RZ, 0xc0, !PT ;  /* 0xffffe0002d2c7812 */ /* 0x000fe200078ec0ff */
[----:B------:R-:W-:Y:S01]  /*8180*/  UPRMT UR4, UR45, 0x654, UR4 ;  /* 0x000006542d047896 */ /* 0x000fe20008000004 */
[----:B------:R-:W-:Y:S02]  /*8190*/  LOP3.LUT R45, R46, 0xffffe000, RZ, 0xc0, !PT ;  /* 0xffffe0002e2d7812 */ /* 0x000fe400078ec0ff */
[----:B------:R-:W-:Y:S01]  /*81a0*/  LOP3.LUT R46, R47, 0xffffe000, RZ, 0xc0, !PT ;  /* 0xffffe0002f2e7812 */ /* 0x000fe200078ec0ff */
[C---:B-1----:R-:W-:Y:S01]  /*81b0*/  FMUL R4, R32.reuse, R4 ;  /* 0x0000000420047220 */ /* 0x042fe20000400000 */
[C---:B------:R-:W-:Y:S01]  /*81c0*/  FMUL R5, R32.reuse, R5 ;  /* 0x0000000520057220 */ /* 0x040fe20000400000 */
[C---:B------:R-:W-:Y:S01]  /*81d0*/  FMUL R6, R32.reuse, R6 ;  /* 0x0000000620067220 */ /* 0x040fe20000400000 */
[C---:B------:R-:W-:Y:S01]  /*81e0*/  FMUL R7, R32.reuse, R7 ;  /* 0x0000000720077220 */ /* 0x040fe20000400000 */
[C---:B------:R-:W-:Y:S01]  /*81f0*/  FFMA R4, R35.reuse, R0, R4 ;  /* 0x0000000023047223 */ /* 0x040fe20000000004 */
[C---:B------:R-:W-:Y:S01]  /*8200*/  FFMA R5, R35.reuse, R2, R5 ;  /* 0x0000000223057223 */ /* 0x040fe20000000005 */
[C---:B------:R-:W-:Y:S01]  /*8210*/  FFMA R6, R35.reuse, R3, R6 ;  /* 0x0000000323067223 */ /* 0x040fe20000000006 */
[C---:B------:R-:W-:Y:S01]  /*8220*/  FFMA R7, R35.reuse, R20, R7 ;  /* 0x0000001423077223 */ /* 0x040fe20000000007 */
[C---:B------:R-:W-:Y:S01]  /*8230*/  FMUL R8, R32.reuse, R8 ;  /* 0x0000000820087220 */ /* 0x040fe20000400000 */
        /* <DEDUP_REMOVED lines=9> */
[----:B------:R-:W-:Y:S01]  /*82d0*/  F2FP.TF32.F32.PACK_B R7, R7 ;  /* 0x00000007ff07723e */ /* 0x000fe200024050ff */
[C---:B------:R-:W-:Y:S01]  /*82e0*/  FFMA R11, R35.reuse, R38, R11 ;  /* 0x00000026230b7223 */ /* 0x040fe2000000000b */
[C---:B------:R-:W-:Y:S01]  /*82f0*/  FMUL R12, R32.reuse, R12 ;  /* 0x0000000c200c7220 */ /* 0x040fe20000400000 */
[----:B------:R-:W-:Y:S01]  /*8300*/  SYNCS.ARRIVE.TRANS64.RED.A1T0 RZ, [UR4], RZ ;  /* 0x000000ffffff79a7 */ /* 0x000fe20008100404 */
[----:B------:R-:W-:Y:S01]  /*8310*/  F2FP.TF32.F32.PACK_B R8, R8 ;  /* 0x00000008ff08723e */ /* 0x000fe200024050ff */
[----:B------:R1:W-:Y:S01]  /*8320*/  STS.128 [R80+0x6000], R4 ;  /* 0x0060000450007388 */ /* 0x0003e20000000c00 */
        /* <DEDUP_REMOVED lines=9> */
[C---:B------:R-:W-:Y:S01]  /*83c0*/  FFMA R15, R35.reuse, R42, R15 ;  /* 0x0000002a230f7223 */ /* 0x040fe2000000000f */
[C---:B------:R-:W-:Y:S01]  /*83d0*/  FMUL R16, R32.reuse, R16 ;  /* 0x0000001020107220 */ /* 0x040fe20000400000 */
[----:B------:R-:W-:Y:S01]  /*83e0*/  F2FP.TF32.F32.PACK_B R12, R12 ;  /* 0x0000000cff0c723e */ /* 0x000fe200024050ff */
[----:B------:R1:W-:Y:S01]  /*83f0*/  STS.128 [R79+0x6010], R8 ;  /* 0x006010084f007388 */ /* 0x0003e20000000c00 */
[C---:B------:R-:W-:Y:S01]  /*8400*/  FMUL R17, R32.reuse, R17 ;  /* 0x0000001120117220 */ /* 0x040fe20000400000 */
[C---:B------:R-:W-:Y:S01]  /*8410*/  FMUL R18, R32.reuse, R18 ;  /* 0x0000001220127220 */ /* 0x040fe20000400000 */
[----:B------:R-:W-:Y:S01]  /*8420*/  FMUL R19, R32, R19 ;  /* 0x0000001320137220 */ /* 0x000fe20000400000 */
[----:B------:R-:W-:Y:S01]  /*8430*/  F2FP.TF32.F32.PACK_B R13, R13 ;  /* 0x0000000dff0d723e */ /* 0x000fe200024050ff */
[C---:B------:R-:W-:Y:S01]  /*8440*/  FFMA R16, R35.reuse, R43, R16 ;  /* 0x0000002b23107223 */ /* 0x040fe20000000010 */
[----:B------:R-:W-:Y:S01]  /*8450*/  F2FP.TF32.F32.PACK_B R14, R14 ;  /* 0x0000000eff0e723e */ /* 0x000fe200024050ff */
[C---:B------:R-:W-:Y:S01]  /*8460*/  FFMA R17, R35.reuse, R44, R17 ;  /* 0x0000002c23117223 */ /* 0x040fe20000000011 */
[----:B------:R-:W-:Y:S01]  /*8470*/  F2FP.TF32.F32.PACK_B R15, R15 ;  /* 0x0000000fff0f723e */ /* 0x000fe200024050ff */
[C---:B------:R-:W-:Y:S01]  /*8480*/  FFMA R18, R35.reuse, R45, R18 ;  /* 0x0000002d23127223 */ /* 0x040fe20000000012 */
[----:B------:R-:W-:Y:S01]  /*8490*/  FFMA R19, R35, R46, R19 ;  /* 0x0000002e23137223 */ /* 0x000fe20000000013 */
[----:B------:R-:W-:Y:S02]  /*84a0*/  F2FP.TF32.F32.PACK_B R16, R16 ;  /* 0x00000010ff10723e */ /* 0x000fe400024050ff */
[----:B------:R1:W-:Y:S01]  /*84b0*/  STS.128 [R78+0x6020], R12 ;  /* 0x0060200c4e007388 */ /* 0x0003e20000000c00 */
[----:B------:R-:W-:Y:S02]  /*84c0*/  F2FP.TF32.F32.PACK_B R17, R17 ;  /* 0x00000011ff11723e */ /* 0x000fe400024050ff */
        /* <DEDUP_REMOVED lines=20> */
.L_x_126:
[----:B------:R-:W-:Y:S05]  /*8610*/  BSYNC.RECONVERGENT B0 ;  /* 0x0000000000007941 */ /* 0x000fea0003800200 */
.L_x_125:
[----:B------:R-:W-:Y:S01]  /*8620*/  BAR.SYNC.DEFER_BLOCKING 0x1, 0x80 ;  /* 0x0042000000007b1d */ /* 0x000fe20000010000 */
[----:B------:R-:W-:Y:S01]  /*8630*/  UISETP.NE.AND UP0, UPT, UR39, -0x4, UPT ;  /* 0xfffffffc2700788c */ /* 0x000fe2000bf05270 */
[----:B------:R-:W-:Y:S08]  /*8640*/  IADD3 R0, PT, PT, R30, 0x1, RZ ;  /* 0x000000011e007810 */ /* 0x000ff00007ffe0ff */
[----:B------:R-:W-:Y:S05]  /*8650*/  BRA.U !UP0, `(.L_x_127) ;  /* 0x0000000108287547 */ /* 0x000fea000b800000 */
[----:B------:R-:W-:Y:S01]  /*8660*/  ISETP.NE.AND P0, PT, R87, RZ, PT ;  /* 0x000000ff5700720c */ /* 0x000fe20003f05270 */
[----:B------:R-:W-:Y:S01]  /*8670*/  IMAD.U32 R3, RZ, RZ, UR37 ;  /* 0x00000025ff037e24 */ /* 0x000fe2000f8e00ff */
[----:B------:R-:W-:Y:S01]  /*8680*/  UIADD3 UR4, UPT, UPT, UR37, 0x1, URZ ;  /* 0x0000000125047890 */ /* 0x000fe2000fffe0ff */
[----:B------:R-:W-:Y:S03]  /*8690*/  IMAD.U32 R2, RZ, RZ, UR45 ;  /* 0x0000002dff027e24 */ /* 0x000fe6000f8e00ff */
[----:B------:R-:W-:Y:S04]  /*86a0*/  UISETP.NE.AND UP0, UPT, UR4, 0x4, UPT ;  /* 0x000000040400788c */ /* 0x000fe8000bf05270 */
[----:B------:R-:W-:Y:S03]  /*86b0*/  USEL UR37, UR4, URZ, UP0 ;  /* 0x000000ff04257287 */ /* 0x000fe60008000000 */
[----:B------:R-:W-:Y:S05]  /*86c0*/  @P0 LEA R3, R3, UR36, 0x3 ;  /* 0x0000002403030c11 */ /* 0x000fea000f8e18ff */
[----:B------:R-:W-:Y:S05]  /*86d0*/  @P0 VIADD R3, R3, 0x40 ;  /* 0x0000004003030836 */ /* 0x000fea0000000000 */
[----:B------:R-:W-:Y:S04]  /*86e0*/  @P0 PRMT R2, R2, 0x654, R3 ;  /* 0x0000065402020816 */ /* 0x000fe80000000003 */
[----:B------:R2:W-:Y:S03]  /*86f0*/  @P0 SYNCS.ARRIVE.TRANS64.RED.A1T0 RZ, [R2+URZ], RZ ;  /* 0x000000ff02ff09a7 */ /* 0x0005e600081004ff */
.L_x_127:
[----:B------:R-:W-:Y:S01]  /*8700*/  ISETP.NE.AND P2, PT, R83, RZ, PT ;  /* 0x000000ff5300720c */ /* 0x000fe20003f45270 */
[----:B------:R-:W-:Y:S01]  /*8710*/  UIADD3 UR39, UPT, UPT, UR39, 0x4, URZ ;  /* 0x0000000427277890 */ /* 0x000fe2000fffe0ff */
[----:B------:R-:W-:Y:S01]  /*8720*/  ISETP.NE.AND P0, PT, R85, 0x2, PT ;  /* 0x000000025500780c */ /* 0x000fe20003f05270 */
[----:B------:R-:W-:Y:S01]  /*8730*/  IMAD.IADD R20, R29, 0x1, R66 ;  /* 0x000000011d147824 */ /* 0x000fe200078e0242 */
[----:B------:R-:W-:Y:S01]  /*8740*/  ISETP.NE.AND P1, PT, R0, 0x4, PT ;  /* 0x000000040000780c */ /* 0x000fe20003f25270 */
[----:B------:R-:W-:Y:S01]  /*8750*/  IMAD.IADD R21, R31, 0x1, R68 ;  /* 0x000000011f157824 */ /* 0x000fe200078e0244 */
[----:B--2---:R-:W-:Y:S02]  /*8760*/  SEL R2, RZ, 0x1, P0 ;  /* 0x00000001ff027807 */ /* 0x004fe40000000000 */
[----:B------:R-:W-:Y:S02]  /*8770*/  SEL R3, RZ, 0x1, P1 ;  /* 0x00000001ff037807 */ /* 0x000fe40000800000 */
[----:B------:R-:W-:Y:S02]  /*8780*/  LOP3.LUT R75, R75, R2, RZ, 0x3c, !PT ;  /* 0x000000024b4b7212 */ /* 0x000fe400078e3cff */
[----:B------:R-:W-:Y:S02]  /*8790*/  LOP3.LUT R76, R76, R3, RZ, 0x3c, !PT ;  /* 0x000000034c4c7212 */ /* 0x000fe400078e3cff */
[----:B------:R-:W-:Y:S02]  /*87a0*/  @P2 R2UR UR60, R74 ;  /* 0x000000004a3c22ca */ /* 0x000fe400000e0000 */
[----:B------:R-:W-:Y:S02]  /*87b0*/  SEL R85, R85, RZ, P0 ;  /* 0x000000ff55557207 */ /* 0x000fe40000000000 */
[----:B------:R-:W-:Y:S01]  /*87c0*/  SEL R30, R0, RZ, P1 ;  /* 0x000000ff001e7207 */ /* 0x000fe20000800000 */
[----:B------:R-:W-:Y:S10]  /*87d0*/  @P2 BRA `(.L_x_128) ;  /* 0xffffffcc00502947 */ /* 0x000ff4000383ffff */
[----:B------:R-:W-:-:S09]  /*87e0*/  UISETP.NE.AND UP0, UPT, UR44, URZ, UPT ;  /* 0x000000ff2c00728c */ /* 0x000fd2000bf05270 */
[----:B------:R-:W-:Y:S05]  /*87f0*/  BRA.U !UP0, `(.L_x_129) ;  /* 0x0000000108487547 */ /* 0x000fea000b800000 */
[----:B------:R-:W2:Y:S02]  /*8800*/  LDCU.64 UR4, c[0x0][0x890] ;  /* 0x00011200ff0477ac */ /* 0x000ea40008000a00 */
[----:B--2---:R-:W-:-:S04]  /*8810*/  UISETP.NE.U32.AND UP0, UPT, UR4, URZ, UPT ;  /* 0x000000ff0400728c */ /* 0x004fc8000bf05070 */
[----:B------:R-:W-:-:S09]  /*8820*/  UISETP.NE.AND.EX UP0, UPT, UR5, URZ, UPT, UP0 ;  /* 0x000000ff0500728c */ /* 0x000fd2000bf05300 */
[----:B------:R-:W-:Y:S05]  /*8830*/  BRA.U UP0, `(.L_x_130) ;  /* 0x00000001000c7547 */ /* 0x000fea000b800000 */
[----:B------:R-:W-:-:S13]  /*8840*/  FSETP.NEU.AND P0, PT, R35, RZ, PT ;  /* 0x000000ff2300720b */ /* 0x000fda0003f0d000 */
[----:B------:R-:W-:Y:S05]  /*8850*/  @!P0 EXIT ;  /* 0x000000000000894d */ /* 0x000fea0003800000 */
[----:B------:R-:W-:Y:S05]  /*8860*/  BRA `(.L_x_129) ;  /* 0x00000000002c7947 */ /* 0x000fea0003800000 */
.L_x_130:
[----:B------:R-:W-:Y:S01]  /*8870*/  ISETP.NE.AND P0, PT, R84, RZ, PT ;  /* 0x000000ff5400720c */ /* 0x000fe20003f05270 */
[----:B------:R-:W-:-:S12]  /*8880*/  BSSY.RECONVERGENT B0, `(.L_x_129) ;  /* 0x0000009000007945 */ /* 0x000fd80003800200 */
[----:B------:R-:W-:Y:S05]  /*8890*/  @P0 BRA `(.L_x_131) ;  /* 0x0000000000140947 */ /* 0x000fea0003800000 */
[----:B------:R-:W2:Y:S02]  /*88a0*/  LDCU.64 UR4, c[0x0][0x888] ;  /* 0x00011100ff0477ac */ /* 0x000ea40008000a00 */
[----:B--2---:R-:W-:-:S04]  /*88b0*/  ISETP.NE.U32.AND P0, PT, RZ, UR4, PT ;  /* 0x00000004ff007c0c */ /* 0x004fc8000bf05070 */
[----:B------:R-:W-:-:S13]  /*88c0*/  ISETP.NE.AND.EX P0, PT, RZ, UR5, PT, P0 ;  /* 0x00000005ff007c0c */ /* 0x000fda000bf05300 */
[----:B------:R-:W-:Y:S05]  /*88d0*/  @!P0 EXIT ;  /* 0x000000000000894d */ /* 0x000fea0003800000 */
[----:B------:R-:W-:Y:S05]  /*88e0*/  BRA `(.L_x_132) ;  /* 0x0000000000087947 */ /* 0x000fea0003800000 */
.L_x_131:
[----:B------:R-:W-:-:S13]  /*88f0*/  FSETP.NEU.AND P0, PT, R35, RZ, PT ;  /* 0x000000ff2300720b */ /* 0x000fda0003f0d000 */
[----:B------:R-:W-:Y:S05]  /*8900*/  @!P0 EXIT ;  /* 0x000000000000894d */ /* 0x000fea0003800000 */
.L_x_132:
[----:B------:R-:W-:Y:S05]  /*8910*/  BSYNC.RECONVERGENT B0 ;  /* 0x0000000000007941 */ /* 0x000fea0003800200 */
.L_x_129:
[----:B------:R-:W-:Y:S01]  /*8920*/  ULEA UR4, UR37, UR36, 0x3 ;  /* 0x0000002425047291 */ /* 0x000fe2000f8e18ff */
[----:B------:R-:W-:-:S04]  /*8930*/  DEPBAR.LE SB0, 0x0 ;  /* 0x000080000000791a */ /* 0x000fc80000000000 */
[----:B------:R-:W-:-:S04]  /*8940*/  UIADD3 UR4, UPT, UPT, UR4, 0x40, URZ ;  /* 0x0000004004047890 */ /* 0x000fc8000fffe0ff */
[----:B------:R-:W-:-:S09]  /*8950*/  UPRMT UR4, UR45, 0x654, UR4 ;  /* 0x000006542d047896 */ /* 0x000fd20008000004 */
[----:B------:R-:W-:Y:S01]  /*8960*/  SYNCS.ARRIVE.TRANS64.RED.A1T0 RZ, [UR4], RZ ;  /* 0x000000ffffff79a7 */ /* 0x000fe20008100404 */
[----:B------:R-:W-:Y:S05]  /*8970*/  EXIT ;  /* 0x000000000000794d */ /* 0x000fea0003800000 */
.L_x_19:
[----:B--2---:R2:W1:Y:S02]  /*8980*/  SYNCS.PHASECHK.TRANS64.TRYWAIT P0, [R3+URZ+0xe0], R2 ;  /* 0x0000e002030075a7 */ /* 0x00446400080011ff */
[----:B-1----:R-:W-:Y:S05]  /*8990*/  @!P0 NANOSLEEP.SYNCS 0x989680 ;  /* 0x009896800000895d */ /* 0x002fea0003900000 */
[----:B------:R-:W1:Y:S02]  /*89a0*/  @!P0 SYNCS.PHASECHK.TRANS64 P0, [R3+URZ+0xe0], R2 ;  /* 0x0000e002030085a7 */ /* 0x000e6400080010ff */
[----:B-1----:R-:W-:Y:S05]  /*89b0*/  @!P0 BRA `(.L_x_19) ;  /* 0xfffffffc00f08947 */ /* 0x002fea000383ffff */
[----:B------:R-:W-:Y:S05]  /*89c0*/  BRA `(.L_x_133) ;  /* 0xffffff8800f87947 */ /* 0x000fea000383ffff */
.L_x_22:
[----:B-1----:R-:W-:-:S07]  /*89d0*/  MOV R2, UR57 ;  /* 0x0000003900027c02 */ /* 0x002fce0008000f00 */
.L_x_134:
[----:B-1----:R1:W2:Y:S02]  /*89e0*/  SYNCS.PHASECHK.TRANS64.TRYWAIT P0, [R2+URZ+0x10], R5 ;  /* 0x00001005020075a7 */ /* 0x0022a400080011ff */
[----:B--2---:R-:W-:Y:S05]  /*89f0*/  @!P0 NANOSLEEP.SYNCS 0x989680 ;  /* 0x009896800000895d */ /* 0x004fea0003900000 */
[----:B------:R-:W2:Y:S02]  /*8a00*/  @!P0 SYNCS.PHASECHK.TRANS64 P0, [R2+URZ+0x10], R5 ;  /* 0x00001005020085a7 */ /* 0x000ea400080010ff */
[----:B--2---:R-:W-:Y:S05]  /*8a10*/  @!P0 BRA `(.L_x_134) ;  /* 0xfffffffc00f08947 */ /* 0x004fea000383ffff */
[----:B------:R-:W-:Y:S05]  /*8a20*/  BRA `(.L_x_21) ;  /* 0xffffff8c00487947 */ /* 0x000fea000383ffff */
.L_x_30:
[----:B------:R-:W-:-:S07]  /*8a30*/  MOV R2, UR57 ;  /* 0x0000003900027c02 */ /* 0x000fce0008000f00 */
.L_x_135:
[----:B-1----:R1:W2:Y:S02]  /*8a40*/  SYNCS.PHASECHK.TRANS64.TRYWAIT P0, [R2+URZ+0x10], R5 ;  /* 0x00001005020075a7 */ /* 0x0022a400080011ff */
[----:B--2---:R-:W-:Y:S05]  /*8a50*/  @!P0 NANOSLEEP.SYNCS 0x989680 ;  /* 0x009896800000895d */ /* 0x004fea0003900000 */
[----:B------:R-:W2:Y:S02]  /*8a60*/  @!P0 SYNCS.PHASECHK.TRANS64 P0, [R2+URZ+0x10], R5 ;  /* 0x00001005020085a7 */ /* 0x000ea400080010ff */
[----:B--2---:R-:W-:Y:S05]  /*8a70*/  @!P0 BRA `(.L_x_135) ;  /* 0xfffffffc00f08947 */ /* 0x004fea000383ffff */
[----:B------:R-:W-:Y:S05]  /*8a80*/  BRA `(.L_x_29) ;  /* 0xffffff9000887947 */ /* 0x000fea000383ffff */
.L_x_36:
[----:B-1----:R1:W2:Y:S02]  /*8a90*/  SYNCS.PHASECHK.TRANS64.TRYWAIT P0, [R2+URZ+0x70], R3 ;  /* 0x00007003020075a7 */ /* 0x0022a400080011ff */
[----:B--2---:R-:W-:Y:S05]  /*8aa0*/  @!P0 NANOSLEEP.SYNCS 0x989680 ;  /* 0x009896800000895d */ /* 0x004fea0003900000 */
[----:B------:R-:W2:Y:S02]  /*8ab0*/  @!P0 SYNCS.PHASECHK.TRANS64 P0, [R2+URZ+0x70], R3 ;  /* 0x00007003020085a7 */ /* 0x000ea400080010ff */
[----:B--2---:R-:W-:Y:S05]  /*8ac0*/  @!P0 BRA `(.L_x_36) ;  /* 0xfffffffc00f08947 */ /* 0x004fea000383ffff */
[----:B------:R-:W-:Y:S05]  /*8ad0*/  BRA `(.L_x_136) ;  /* 0xffffff9400a87947 */ /* 0x000fea000383ffff */
.L_x_40:
[----:B----4-:R-:W-:-:S07]  /*8ae0*/  MOV R0, UR4 ;  /* 0x0000000400007c02 */ /* 0x010fce0008000f00 */
.L_x_137:
[----:B-1----:R1:W2:Y:S02]  /*8af0*/  SYNCS.PHASECHK.TRANS64.TRYWAIT P0, [R0+URZ], R3 ;  /* 0x00000003000075a7 */ /* 0x0022a400080011ff */
[----:B--2---:R-:W-:Y:S05]  /*8b00*/  @!P0 NANOSLEEP.SYNCS 0x989680 ;  /* 0x009896800000895d */ /* 0x004fea0003900000 */
[----:B------:R-:W2:Y:S02]  /*8b10*/  @!P0 SYNCS.PHASECHK.TRANS64 P0, [R0+URZ], R3 ;  /* 0x00000003000085a7 */ /* 0x000ea400080010ff */
[----:B--2---:R-:W-:Y:S05]  /*8b20*/  @!P0 BRA `(.L_x_137) ;  /* 0xfffffffc00f08947 */ /* 0x004fea000383ffff */
[----:B------:R-:W-:Y:S05]  /*8b30*/  BRA `(.L_x_138) ;  /* 0xffffff9c00187947 */ /* 0x000fea000383ffff */
.L_x_43:
[----:B-1----:R1:W2:Y:S02]  /*8b40*/  SYNCS.PHASECHK.TRANS64.TRYWAIT P0, [R0+URZ+0xd0], R5 ;  /* 0x0000d005000075a7 */ /* 0x0022a400080011ff */
[----:B--2---:R-:W-:Y:S05]  /*8b50*/  @!P0 NANOSLEEP.SYNCS 0x989680 ;  /* 0x009896800000895d */ /* 0x004fea0003900000 */
[----:B------:R-:W2:Y:S02]  /*8b60*/  @!P0 SYNCS.PHASECHK.TRANS64 P0, [R0+URZ+0xd0], R5 ;  /* 0x0000d005000085a7 */ /* 0x000ea400080010ff */
[----:B--2---:R-:W-:Y:S05]  /*8b70*/  @!P0 BRA `(.L_x_43) ;  /* 0xfffffffc00f08947 */ /* 0x004fea000383ffff */
[----:B------:R-:W-:Y:S05]  /*8b80*/  BRA `(.L_x_139) ;  /* 0xffffff9c00747947 */ /* 0x000fea000383ffff */
.L_x_44:
[----:B------:R-:W-:-:S07]  /*8b90*/  MOV R0, UR4 ;  /* 0x0000000400007c02 */ /* 0x000fce0008000f00 */
.L_x_140:
[----:B-1----:R1:W2:Y:S02]  /*8ba0*/  SYNCS.PHASECHK.TRANS64.TRYWAIT P0, [R0+URZ+0x80], R5 ;  /* 0x00008005000075a7 */ /* 0x0022a400080011ff */
[----:B--2---:R-:W-:Y:S05]  /*8bb0*/  @!P0 NANOSLEEP.SYNCS 0x989680 ;  /* 0x009896800000895d */ /* 0x004fea0003900000 */
[----:B------:R-:W2:Y:S02]  /*8bc0*/  @!P0 SYNCS.PHASECHK.TRANS64 P0, [R0+URZ+0x80], R5 ;  /* 0x00008005000085a7 */ /* 0x000ea400080010ff */
[----:B--2---:R-:W-:Y:S05]  /*8bd0*/  @!P0 BRA `(.L_x_140) ;  /* 0xfffffffc00f08947 */ /* 0x004fea000383ffff */
[----:B------:R-:W-:Y:S05]  /*8be0*/  BRA `(.L_x_141) ;  /* 0xffffff9c00847947 */ /* 0x000fea000383ffff */
.L_x_45:
[----:B-1----:R1:W2:Y:S02]  /*8bf0*/  SYNCS.PHASECHK.TRANS64.TRYWAIT P1, [R0+URZ+0x70], R5 ;  /* 0x00007005000075a7 */ /* 0x0022a400080211ff */
[----:B--2---:R-:W-:Y:S05]  /*8c00*/  @!P1 NANOSLEEP.SYNCS 0x989680 ;  /* 0x009896800000995d */ /* 0x004fea0003900000 */
[----:B------:R-:W2:Y:S02]  /*8c10*/  @!P1 SYNCS.PHASECHK.TRANS64 P1, [R0+URZ+0x70], R5 ;  /* 0x00007005000095a7 */ /* 0x000ea400080210ff */
[----:B--2---:R-:W-:Y:S05]  /*8c20*/  @!P1 BRA `(.L_x_45) ;  /* 0xfffffffc00f09947 */ /* 0x004fea000383ffff */
[----:B------:R-:W-:Y:S05]  /*8c30*/  BRA `(.L_x_142) ;  /* 0xffffff9c00b47947 */ /* 0x000fea000383ffff */
.L_x_48:
[----:B------:R-:W-:-:S07]  /*8c40*/  MOV R0, UR4 ;  /* 0x0000000400007c02 */ /* 0x000fce0008000f00 */
.L_x_143:
[----:B-1----:R1:W2:Y:S02]  /*8c50*/  SYNCS.PHASECHK.TRANS64.TRYWAIT P0, [R0+URZ+0x80], R3 ;  /* 0x00008003000075a7 */ /* 0x0022a400080011ff */
[----:B--2---:R-:W-:Y:S05]  /*8c60*/  @!P0 NANOSLEEP.SYNCS 0x989680 ;  /* 0x009896800000895d */ /* 0x004fea0003900000 */
[----:B------:R-:W2:Y:S02]  /*8c70*/  @!P0 SYNCS.PHASECHK.TRANS64 P0, [R0+URZ+0x80], R3 ;  /* 0x00008003000085a7 */ /* 0x000ea400080010ff */
[----:B--2---:R-:W-:Y:S05]  /*8c80*/  @!P0 BRA `(.L_x_143) ;  /* 0xfffffffc00f08947 */ /* 0x004fea000383ffff */
[----:B------:R-:W-:Y:S05]  /*8c90*/  BRA `(.L_x_47) ;  /* 0xffffffa000087947 */ /* 0x000fea000383ffff */
.L_x_55:
[----:B-1----:R1:W2:Y:S02]  /*8ca0*/  SYNCS.PHASECHK.TRANS64.TRYWAIT P1, [R0+URZ+0x70], R5 ;  /* 0x00007005000075a7 */ /* 0x0022a400080211ff */
[----:B--2---:R-:W-:Y:S05]  /*8cb0*/  @!P1 NANOSLEEP.SYNCS 0x989680 ;  /* 0x009896800000995d */ /* 0x004fea0003900000 */
[----:B------:R-:W2:Y:S02]  /*8cc0*/  @!P1 SYNCS.PHASECHK.TRANS64 P1, [R0+URZ+0x70], R5 ;  /* 0x00007005000095a7 */ /* 0x000ea400080210ff */
[----:B--2---:R-:W-:Y:S05]  /*8cd0*/  @!P1 BRA `(.L_x_55) ;  /* 0xfffffffc00f09947 */ /* 0x004fea000383ffff */
[----:B------:R-:W-:Y:S05]  /*8ce0*/  BRA `(.L_x_144) ;  /* 0xffffffa400787947 */ /* 0x000fea000383ffff */
.L_x_56:
[----:B------:R-:W-:-:S13]  /*8cf0*/  R2UR UR4, R13 ;  /* 0x000000000d0472ca */ /* 0x000fda00000e0000 */
[----:B------:R-:W-:-:S07]  /*8d00*/  MOV R3, UR4 ;  /* 0x0000000400037c02 */ /* 0x000fce0008000f00 */
.L_x_145:
[----:B-1----:R1:W2:Y:S02]  /*8d10*/  SYNCS.PHASECHK.TRANS64.TRYWAIT P0, [R3+URZ+0xb0], R0 ;  /* 0x0000b000030075a7 */ /* 0x0022a400080011ff */
[----:B--2---:R-:W-:Y:S05]  /*8d20*/  @!P0 NANOSLEEP.SYNCS 0x989680 ;  /* 0x009896800000895d */ /* 0x004fea0003900000 */
[----:B------:R-:W2:Y:S02]  /*8d30*/  @!P0 SYNCS.PHASECHK.TRANS64 P0, [R3+URZ+0xb0], R0 ;  /* 0x0000b000030085a7 */ /* 0x000ea400080010ff */
[----:B--2---:R-:W-:Y:S05]  /*8d40*/  @!P0 BRA `(.L_x_145) ;  /* 0xfffffffc00f08947 */ /* 0x004fea000383ffff */
[----:B------:R-:W-:Y:S05]  /*8d50*/  BRA `(.L_x_146) ;  /* 0xffffffa400b87947 */ /* 0x000fea000383ffff */
.L_x_59:
[----:B------:R-:W-:Y:S07]  /*8d60*/  MOV R0, UR5 ;  /* 0x0000000500007c02 */ /* 0x000fee0008000f00 */
.L_x_147:
[----:B-1----:R1:W2:Y:S02]  /*8d70*/  SYNCS.PHASECHK.TRANS64.TRYWAIT P0, [R0+URZ], R3 ;  /* 0x00000003000075a7 */ /* 0x0022a400080011ff */
[----:B--2---:R-:W-:Y:S05]  /*8d80*/  @!P0 NANOSLEEP.SYNCS 0x989680 ;  /* 0x009896800000895d */ /* 0x004fea0003900000 */
[----:B------:R-:W2:Y:S02]  /*8d90*/  @!P0 SYNCS.PHASECHK.TRANS64 P0, [R0+URZ], R3 ;  /* 0x00000003000085a7 */ /* 0x000ea400080010ff */
[----:B--2---:R-:W-:Y:S05]  /*8da0*/  @!P0 BRA `(.L_x_147) ;  /* 0xfffffffc00f08947 */ /* 0x004fea000383ffff */
[----:B------:R-:W-:Y:S05]  /*8db0*/  BRA `(.L_x_58) ;  /* 0xffffffa400d47947 */ /* 0x000fea000383ffff */
.L_x_62:
[----:B------:R-:W-:-:S07]  /*8dc0*/  MOV R0, UR4 ;  /* 0x0000000400007c02 */ /* 0x000fce0008000f00 */
.L_x_148:
[----:B-1----:R1:W2:Y:S02]  /*8dd0*/  SYNCS.PHASECHK.TRANS64.TRYWAIT P0, [R0+URZ], R3 ;  /* 0x00000003000075a7 */ /* 0x0022a400080011ff */
[----:B--2---:R-:W-:Y:S05]  /*8de0*/  @!P0 NANOSLEEP.SYNCS 0x989680 ;  /* 0x009896800000895d */ /* 0x004fea0003900000 */
[----:B------:R-:W2:Y:S02]  /*8df0*/  @!P0 SYNCS.PHASECHK.TRANS64 P0, [R0+URZ], R3 ;  /* 0x00000003000085a7 */ /* 0x000ea400080010ff */
[----:B--2---:R-:W-:Y:S05]  /*8e00*/  @!P0 BRA `(.L_x_148) ;  /* 0xfffffffc00f08947 */ /* 0x004fea000383ffff */
[----:B------:R-:W-:Y:S05]  /*8e10*/  BRA `(.L_x_149) ;  /* 0xffffffac00ec7947 */ /* 0x000fea000383ffff */
.L_x_63:
[----:B------:R-:W-:-:S07]  /*8e20*/  MOV R0, UR5 ;  /* 0x0000000500007c02 */ /* 0x000fce0008000f00 */
.L_x_150:
[----:B-1----:R1:W2:Y:S02]  /*8e30*/  SYNCS.PHASECHK.TRANS64.TRYWAIT P0, [R0+URZ], R3 ;  /* 0x00000003000075a7 */ /* 0x0022a400080011ff */
[----:B--2---:R-:W-:Y:S05]  /*8e40*/  @!P0 NANOSLEEP.SYNCS 0x989680 ;  /* 0x009896800000895d */ /* 0x004fea0003900000 */
[----:B------:R-:W2:Y:S02]  /*8e50*/  @!P0 SYNCS.PHASECHK.TRANS64 P0, [R0+URZ], R3 ;  /* 0x00000003000085a7 */ /* 0x000ea400080010ff */
[----:B--2---:R-:W-:Y:S05]  /*8e60*/  @!P0 BRA `(.L_x_150) ;  /* 0xfffffffc00f08947 */ /* 0x004fea000383ffff */
[----:B------:R-:W-:Y:S05]  /*8e70*/  BRA `(.L_x_151) ;  /* 0xffffffac00fc7947 */ /* 0x000fea000383ffff */
.L_x_64:
[----:B------:R-:W-:-:S07]  /*8e80*/  MOV R0, UR5 ;  /* 0x0000000500007c02 */ /* 0x000fce0008000f00 */
.L_x_152:
[----:B-1----:R1:W2:Y:S02]  /*8e90*/  SYNCS.PHASECHK.TRANS64.TRYWAIT P0, [R0+URZ], R3 ;  /* 0x00000003000075a7 */ /* 0x0022a400080011ff */
[----:B--2---:R-:W-:Y:S05]  /*8ea0*/  @!P0 NANOSLEEP.SYNCS 0x989680 ;  /* 0x009896800000895d */ /* 0x004fea0003900000 */
[----:B------:R-:W2:Y:S02]  /*8eb0*/  @!P0 SYNCS.PHASECHK.TRANS64 P0, [R0+URZ], R3 ;  /* 0x00000003000085a7 */ /* 0x000ea400080010ff */
[----:B--2---:R-:W-:Y:S05]  /*8ec0*/  @!P0 BRA `(.L_x_152) ;  /* 0xfffffffc00f08947 */ /* 0x004fea000383ffff */
[----:B------:R-:W-:Y:S05]  /*8ed0*/  BRA `(.L_x_153) ;  /* 0xffffffb000087947 */ /* 0x000fea000383ffff */
.L_x_65:
[----:B------:R-:W-:-:S07]  /*8ee0*/  MOV R0, UR4 ;  /* 0x0000000400007c02 */ /* 0x000fce0008000f00 */
.L_x_154:
[----:B-1----:R1:W2:Y:S02]  /*8ef0*/  SYNCS.PHASECHK.TRANS64.TRYWAIT P0, [R0+URZ], R3 ;  /* 0x00000003000075a7 */ /* 0x0022a400080011ff */
[----:B--2---:R-:W-:Y:S05]  /*8f00*/  @!P0 NANOSLEEP.SYNCS 0x989680 ;  /* 0x009896800000895d */ /* 0x004fea0003900000 */
[----:B------:R-:W2:Y:S02]  /*8f10*/  @!P0 SYNCS.PHASECHK.TRANS64 P0, [R0+URZ], R3 ;  /* 0x00000003000085a7 */ /* 0x000ea400080010ff */
[----:B--2---:R-:W-:Y:S05]  /*8f20*/  @!P0 BRA `(.L_x_154) ;  /* 0xfffffffc00f08947 */ /* 0x004fea000383ffff */
[----:B------:R-:W-:Y:S05]  /*8f30*/  BRA `(.L_x_155) ;  /* 0xffffffb000147947 */ /* 0x000fea000383ffff */
.L_x_70:
[----:B---3--:R3:W1:Y:S02]  /*8f40*/  SYNCS.PHASECHK.TRANS64.TRYWAIT P0, [R0+URZ+0x70], R3 ;  /* 0x00007003000075a7 */ /* 0x00866400080011ff */
[----:B-1----:R-:W-:Y:S05]  /*8f50*/  @!P0 NANOSLEEP.SYNCS 0x989680 ;  /* 0x009896800000895d */ /* 0x002fea0003900000 */
[----:B------:R-:W1:Y:S02]  /*8f60*/  @!P0 SYNCS.PHASECHK.TRANS64 P0, [R0+URZ+0x70], R3 ;  /* 0x00007003000085a7 */ /* 0x000e6400080010ff */
[----:B-1----:R-:W-:Y:S05]  /*8f70*/  @!P0 BRA `(.L_x_70) ;  /* 0xfffffffc00f08947 */ /* 0x002fea000383ffff */
[----:B------:R-:W-:Y:S05]  /*8f80*/  BRA `(.L_x_156) ;  /* 0xffffffb400247947 */ /* 0x000fea000383ffff */
.L_x_73:
[----:B------:R-:W-:Y:S07]  /*8f90*/  MOV R0, UR4 ;  /* 0x0000000400007c02 */ /* 0x000fee0008000f00 */
.L_x_157:
[----:B---3--:R3:W1:Y:S02]  /*8fa0*/  SYNCS.PHASECHK.TRANS64.TRYWAIT P0, [R0+URZ+0x68], R3 ;  /* 0x00006803000075a7 */ /* 0x00866400080011ff */
[----:B-1----:R-:W-:Y:S05]  /*8fb0*/  @!P0 NANOSLEEP.SYNCS 0x989680 ;  /* 0x009896800000895d */ /* 0x002fea0003900000 */
[----:B------:R-:W1:Y:S02]  /*8fc0*/  @!P0 SYNCS.PHASECHK.TRANS64 P0, [R0+URZ+0x68], R3 ;  /* 0x00006803000085a7 */ /* 0x000e6400080010ff */
[----:B-1----:R-:W-:Y:S05]  /*8fd0*/  @!P0 BRA `(.L_x_157) ;  /* 0xfffffffc00f08947 */ /* 0x002fea000383ffff */
[----:B------:R-:W-:Y:S05]  /*8fe0*/  BRA `(.L_x_72) ;  /* 0xffffffb800047947 */ /* 0x000fea000383ffff */
.L_x_76:
[----:B------:R-:W-:Y:S07]  /*8ff0*/  MOV R3, UR4 ;  /* 0x0000000400037c02 */ /* 0x000fee0008000f00 */
.L_x_158:
[----:B--2---:R2:W3:Y:S02]  /*9000*/  SYNCS.PHASECHK.TRANS64.TRYWAIT P0, [R3+URZ+0x40], R12 ;  /* 0x0000400c030075a7 */ /* 0x0044e400080011ff */
[----:B---3--:R-:W-:Y:S05]  /*9010*/  @!P0 NANOSLEEP.SYNCS 0x989680 ;  /* 0x009896800000895d */ /* 0x008fea0003900000 */
[----:B------:R-:W3:Y:S02]  /*9020*/  @!P0 SYNCS.PHASECHK.TRANS64 P0, [R3+URZ+0x40], R12 ;  /* 0x0000400c030085a7 */ /* 0x000ee400080010ff */
[----:B---3--:R-:W-:Y:S05]  /*9030*/  @!P0 BRA `(.L_x_158) ;  /* 0xfffffffc00f08947 */ /* 0x008fea000383ffff */
[----:B------:R-:W-:Y:S05]  /*9040*/  BRA `(.L_x_159) ;  /* 0xffffffb8007c7947 */ /* 0x000fea000383ffff */
.L_x_77:
[----:B--2---:R-:W-:Y:S07]  /*9050*/  MOV R3, UR4 ;  /* 0x0000000400037c02 */ /* 0x004fee0008000f00 */
.L_x_160:
[----:B--2---:R2:W3:Y:S02]  /*9060*/  SYNCS.PHASECHK.TRANS64.TRYWAIT P0, [R3+URZ+0x48], R12 ;  /* 0x0000480c030075a7 */ /* 0x0044e400080011ff */
[----:B---3--:R-:W-:Y:S05]  /*9070*/  @!P0 NANOSLEEP.SYNCS 0x989680 ;  /* 0x009896800000895d */ /* 0x008fea0003900000 */
[----:B------:R-:W3:Y:S02]  /*9080*/  @!P0 SYNCS.PHASECHK.TRANS64 P0, [R3+URZ+0x48], R12 ;  /* 0x0000480c030085a7 */ /* 0x000ee400080010ff */
[----:B---3--:R-:W-:Y:S05]  /*9090*/  @!P0 BRA `(.L_x_160) ;  /* 0xfffffffc00f08947 */ /* 0x008fea000383ffff */
[----:B------:R-:W-:Y:S05]  /*90a0*/  BRA `(.L_x_161) ;  /* 0xffffffb800bc7947 */ /* 0x000fea000383ffff */
.L_x_78:
[----:B--2---:R-:W-:Y:S07]  /*90b0*/  MOV R3, UR4 ;  /* 0x0000000400037c02 */ /* 0x004fee0008000f00 */
.L_x_162:
[----:B--2---:R2:W3:Y:S02]  /*90c0*/  SYNCS.PHASECHK.TRANS64.TRYWAIT P0, [R3+URZ+0x50], R12 ;  /* 0x0000500c030075a7 */ /* 0x0044e400080011ff */
[----:B---3--:R-:W-:Y:S05]  /*90d0*/  @!P0 NANOSLEEP.SYNCS 0x989680 ;  /* 0x009896800000895d */ /* 0x008fea0003900000 */
[----:B------:R-:W3:Y:S02]  /*90e0*/  @!P0 SYNCS.PHASECHK.TRANS64 P0, [R3+URZ+0x50], R12 ;  /* 0x0000500c030085a7 */ /* 0x000ee400080010ff */
[----:B---3--:R-:W-:Y:S05]  /*90f0*/  @!P0 BRA `(.L_x_162) ;  /* 0xfffffffc00f08947 */ /* 0x008fea000383ffff */
[----:B------:R-:W-:Y:S05]  /*9100*/  BRA `(.L_x_163) ;  /* 0xffffffbc00047947 */ /* 0x000fea000383ffff */
.L_x_79:
[----:B------:R-:W-:Y:S07]  /*9110*/  MOV R3, UR4 ;  /* 0x0000000400037c02 */ /* 0x000fee0008000f00 */
.L_x_164:
[----:B-1----:R1:W2:Y:S02]  /*9120*/  SYNCS.PHASECHK.TRANS64.TRYWAIT P0, [R3+URZ+0x58], R12 ;  /* 0x0000580c030075a7 */ /* 0x0022a400080011ff */
[----:B--2---:R-:W-:Y:S05]  /*9130*/  @!P0 NANOSLEEP.SYNCS 0x989680 ;  /* 0x009896800000895d */ /* 0x004fea0003900000 */
[----:B------:R-:W2:Y:S02]  /*9140*/  @!P0 SYNCS.PHASECHK.TRANS64 P0, [R3+URZ+0x58], R12 ;  /* 0x0000580c030085a7 */ /* 0x000ea400080010ff */
[----:B--2---:R-:W-:Y:S05]  /*9150*/  @!P0 BRA `(.L_x_164) ;  /* 0xfffffffc00f08947 */ /* 0x004fea000383ffff */
[----:B------:R-:W-:Y:S05]  /*9160*/  BRA `(.L_x_165) ;  /* 0xffffffbc008c7947 */ /* 0x000fea000383ffff */
.L_x_81:
[----:B------:R-:W-:-:S07]  /*9170*/  MOV R0, UR4 ;  /* 0x0000000400007c02 */ /* 0x000fce0008000f00 */
.L_x_166:
[----:B-1----:R1:W2:Y:S02]  /*9180*/  SYNCS.PHASECHK.TRANS64.TRYWAIT P0, [R0+URZ+0x40], R3 ;  /* 0x00004003000075a7 */ /* 0x0022a400080011ff */
[----:B--2---:R-:W-:Y:S05]  /*9190*/  @!P0 NANOSLEEP.SYNCS 0x989680 ;  /* 0x009896800000895d */ /* 0x004fea0003900000 */
[----:B------:R-:W2:Y:S02]  /*91a0*/  @!P0 SYNCS.PHASECHK.TRANS64 P0, [R0+URZ+0x40], R3 ;  /* 0x00004003000085a7 */ /* 0x000ea400080010ff */
[----:B--2---:R-:W-:Y:S05]  /*91b0*/  @!P0 BRA `(.L_x_166) ;  /* 0xfffffffc00f08947 */ /* 0x004fea000383ffff */
[----:B------:R-:W-:Y:S05]  /*91c0*/  BRA `(.L_x_167) ;  /* 0xffffffbc00fc7947 */ /* 0x000fea000383ffff */
.L_x_82:
[----:B-1----:R-:W-:-:S07]  /*91d0*/  MOV R0, UR4 ;  /* 0x0000000400007c02 */ /* 0x002fce0008000f00 */
.L_x_168:
[----:B-1----:R1:W2:Y:S02]  /*91e0*/  SYNCS.PHASECHK.TRANS64.TRYWAIT P0, [R0+URZ+0x48], R3 ;  /* 0x00004803000075a7 */ /* 0x0022a400080011ff */
[----:B--2---:R-:W-:Y:S05]  /*91f0*/  @!P0 NANOSLEEP.SYNCS 0x989680 ;  /* 0x009896800000895d */ /* 0x004fea0003900000 */
[----:B------:R-:W2:Y:S02]  /*9200*/  @!P0 SYNCS.PHASECHK.TRANS64 P0, [R0+URZ+0x48], R3 ;  /* 0x00004803000085a7 */ /* 0x000ea400080010ff */
[----:B--2---:R-:W-:Y:S05]  /*9210*/  @!P0 BRA `(.L_x_168) ;  /* 0xfffffffc00f08947 */ /* 0x004fea000383ffff */
[----:B------:R-:W-:Y:S05]  /*9220*/  BRA `(.L_x_169) ;  /* 0xffffffbc00ec7947 */ /* 0x000fea000383ffff */
.L_x_83:
[----:B-1----:R-:W-:-:S07]  /*9230*/  MOV R0, UR4 ;  /* 0x0000000400007c02 */ /* 0x002fce0008000f00 */
.L_x_170:
[----:B-1----:R1:W2:Y:S02]  /*9240*/  SYNCS.PHASECHK.TRANS64.TRYWAIT P0, [R0+URZ+0x50], R3 ;  /* 0x00005003000075a7 */ /* 0x0022a400080011ff */
[----:B--2---:R-:W-:Y:S05]  /*9250*/  @!P0 NANOSLEEP.SYNCS 0x989680 ;  /* 0x009896800000895d */ /* 0x004fea0003900000 */
[----:B------:R-:W2:Y:S02]  /*9260*/  @!P0 SYNCS.PHASECHK.TRANS64 P0, [R0+URZ+0x50], R3 ;  /* 0x00005003000085a7 */ /* 0x000ea400080010ff */
[----:B--2---:R-:W-:Y:S05]  /*9270*/  @!P0 BRA `(.L_x_170) ;  /* 0xfffffffc00f08947 */ /* 0x004fea000383ffff */
[----:B------:R-:W-:Y:S05]  /*9280*/  BRA `(.L_x_171) ;  /* 0xffffffbc00dc7947 */ /* 0x000fea000383ffff */
.L_x_85:
[----:B--2---:R2:W4:Y:S02]  /*9290*/  SYNCS.PHASECHK.TRANS64.TRYWAIT P0, [R0+URZ+0x70], R3 ;  /* 0x00007003000075a7 */ /* 0x00452400080011ff */
[----:B----4-:R-:W-:Y:S05]  /*92a0*/  @!P0 NANOSLEEP.SYNCS 0x989680 ;  /* 0x009896800000895d */ /* 0x010fea0003900000 */
[----:B------:R-:W4:Y:S02]  /*92b0*/  @!P0 SYNCS.PHASECHK.TRANS64 P0, [R0+URZ+0x70], R3 ;  /* 0x00007003000085a7 */ /* 0x000f2400080010ff */
[----:B----4-:R-:W-:Y:S05]  /*92c0*/  @!P0 BRA `(.L_x_85) ;  /* 0xfffffffc00f08947 */ /* 0x010fea000383ffff */
[----:B------:R-:W-:Y:S05]  /*92d0*/  BRA `(.L_x_172) ;  /* 0xffffffc000a47947 */ /* 0x000fea000383ffff */
.L_x_96:
[----:B-1----:R-:W-:Y:S04]  /*92e0*/  MOV R0, UR36 ;  /* 0x0000002400007c02 */ /* 0x002fe80008000f00 */
[----:B------:R1:W3:Y:S03]  /*92f0*/  SYNCS.PHASECHK.TRANS64.TRYWAIT P1, [R0+URZ+0x20], R5 ;  /* 0x00002005000075a7 */ /* 0x0002e600080211ff */
[----:B---3--:R-:W-:Y:S05]  /*9300*/  @!P1 NANOSLEEP.SYNCS 0x989680 ;  /* 0x009896800000995d */ /* 0x008fea0003900000 */
[----:B------:R-:W3:Y:S02]  /*9310*/  @!P1 SYNCS.PHASECHK.TRANS64 P1, [R0+URZ+0x20], R5 ;  /* 0x00002005000095a7 */ /* 0x000ee400080210ff */
[----:B---3--:R-:W-:Y:S05]  /*9320*/  @!P1 BRA `(.L_x_96) ;  /* 0xfffffffc00ec9947 */ /* 0x008fea000383ffff */
[----:B------:R-:W-:Y:S05]  /*9330*/  BRA `(.L_x_95) ;  /* 0xffffffcc00b07947 */ /* 0x000fea000383ffff */
.L_x_98:
[----:B-1----:R1:W4:Y:S02]  /*9340*/  SYNCS.PHASECHK.TRANS64.TRYWAIT P0, [R88+URZ+0x90], R3 ;  /* 0x00009003580075a7 */ /* 0x00232400080011ff */
[----:B----4-:R-:W-:Y:S05]  /*9350*/  @!P0 NANOSLEEP.SYNCS 0x989680 ;  /* 0x009896800000895d */ /* 0x010fea0003900000 */
[----:B------:R-:W4:Y:S02]  /*9360*/  @!P0 SYNCS.PHASECHK.TRANS64 P0, [R88+URZ+0x90], R3 ;  /* 0x00009003580085a7 */ /* 0x000f2400080010ff */
[----:B----4-:R-:W-:Y:S05]  /*9370*/  @!P0 BRA `(.L_x_98) ;  /* 0xfffffffc00f08947 */ /* 0x010fea000383ffff */
[----:B------:R-:W-:Y:S05]  /*9380*/  BRA `(.L_x_97) ;  /* 0xffffffcc00d87947 */ /* 0x000fea000383ffff */
.L_x_107:
[----:B-1----:R1:W2:Y:S02]  /*9390*/  SYNCS.PHASECHK.TRANS64.TRYWAIT P0, [R3+URZ+0x20], R0 ;  /* 0x00002000030075a7 */ /* 0x0022a400080011ff */
[----:B--2---:R-:W-:Y:S05]  /*93a0*/  @!P0 NANOSLEEP.SYNCS 0x989680 ;  /* 0x009896800000895d */ /* 0x004fea0003900000 */
[----:B------:R-:W2:Y:S02]  /*93b0*/  @!P0 SYNCS.PHASECHK.TRANS64 P0, [R3+URZ+0x20], R0 ;  /* 0x00002000030085a7 */ /* 0x000ea400080010ff */
[----:B--2---:R-:W-:Y:S05]  /*93c0*/  @!P0 BRA `(.L_x_107) ;  /* 0xfffffffc00f08947 */ /* 0x004fea000383ffff */
[----:B------:R-:W-:Y:S05]  /*93d0*/  BRA `(.L_x_106) ;  /* 0xffffffd400f47947 */ /* 0x000fea000383ffff */
.L_x_115:
[----:B-1----:R1:W2:Y:S02]  /*93e0*/  SYNCS.PHASECHK.TRANS64.TRYWAIT P0, [R92+URZ+0x20], R5 ;  /* 0x000020055c0075a7 */ /* 0x0022a400080011ff */
[----:B--2---:R-:W-:Y:S05]  /*93f0*/  @!P0 NANOSLEEP.SYNCS 0x989680 ;  /* 0x009896800000895d */ /* 0x004fea0003900000 */
[----:B------:R-:W2:Y:S02]  /*9400*/  @!P0 SYNCS.PHASECHK.TRANS64 P0, [R92+URZ+0x20], R5 ;  /* 0x000020055c0085a7 */ /* 0x000ea400080010ff */
[----:B--2---:R-:W-:Y:S05]  /*9410*/  @!P0 BRA `(.L_x_115) ;  /* 0xfffffffc00f08947 */ /* 0x004fea000383ffff */
[----:B------:R-:W-:Y:S05]  /*9420*/  BRA `(.L_x_114) ;  /* 0xffffffe000347947 */ /* 0x000fea000383ffff */
.L_x_123:
[----:B-1----:R1:W2:Y:S02]  /*9430*/  SYNCS.PHASECHK.TRANS64.TRYWAIT P0, [R92+URZ+0x20], R5 ;  /* 0x000020055c0075a7 */ /* 0x0022a400080011ff */
[----:B--2---:R-:W-:Y:S05]  /*9440*/  @!P0 NANOSLEEP.SYNCS 0x989680 ;  /* 0x009896800000895d */ /* 0x004fea0003900000 */
[----:B------:R-:W2:Y:S02]  /*9450*/  @!P0 SYNCS.PHASECHK.TRANS64 P0, [R92+URZ+0x20], R5 ;  /* 0x000020055c0085a7 */ /* 0x000ea400080010ff */
[----:B--2---:R-:W-:Y:S05]  /*9460*/  @!P0 BRA `(.L_x_123) ;  /* 0xfffffffc00f08947 */ /* 0x004fea000383ffff */
[----:B------:R-:W-:Y:S05]  /*9470*/  BRA `(.L_x_122) ;  /* 0xffffffe800747947 */ /* 0x000fea000383ffff */
        .weak           $__internal_0_$__cuda_sm10x_tcgen05_guardrail_trap_col_being_dealloced_not_returned_by_alloc
        .type           $__internal_0_$__cuda_sm10x_tcgen05_guardrail_trap_col_being_dealloced_not_returned_by_alloc,@function
        .size           $__internal_0_$__cuda_sm10x_tcgen05_guardrail_trap_col_being_dealloced_not_returned_by_alloc,($__internal_1_$__cuda_sm10x_tcgen05_guardrail_trap_phase_invalid_during_alloc - $__internal_0_$__cuda_sm10x_tcgen05_guardrail_trap_col_being_dealloced_not_returned_by_alloc)
$__internal_0_$__cuda_sm10x_tcgen05_guardrail_trap_col_being_dealloced_not_returned_by_alloc:
[----:B------:R-:W-:Y:S05]  /*9480*/  BPT.TRAP 0x1 ;  /* 0x000000040000795c */ /* 0x000fea0000300000 */
[----:B------:R-:W-:-:S04]  /*9490*/  HFMA2 R3, -RZ, RZ, 0, 0 ;  /* 0x00000000ff037431 */ /* 0x000fc800000001ff */
[----:B------:R-:W-:Y:S05]  /*94a0*/  RET.REL.NODEC R2 `(_ZN7cutlass13device_kernelINS_4gemm6kernel13GemmUniversalIN4cute5tupleIJiiiiEEENS1_10collective13CollectiveMmaINS1_35MainloopSm100TmaUmmaWarpSpecializedILi2ELi2ELi4ENS5_IJNS4_1CILi1EEESB_SB_EEEEENS5_IJNSA_ILi128EEENSA_ILi64EEESE_EEENS_10tfloat32_tENS5_IJlSB_lEEESH_SI_NS4_8TiledMMAINS4_8MMA_AtomIJNS4_17SM100_MMA_TF32_SSISH_SH_fLi128ELi64ELNS4_4UMMA5MajorE0ELSN_0ELNSM_7ScaleInE0ELSO_0EEEEEENS4_6LayoutISC_NS5_IJNSA_ILi0EEESS_SS_EEEEENS5_IJNS4_10UnderscoreESV_SV_EEEEENS4_13SM90_TMA_LOADENS4_14ComposedLayoutINS4_7SwizzleILi3ELi4ELi3EEENS4_18smem_ptr_flag_bitsILi32EEENSR_INS5_IJNSA_ILi8EEENSA_ILi32EEEEEENS5_IJS15_SB_EEEEEEEvNS4_8identityESY_S19_vS1A_EENS_8epilogue10collective18CollectiveEpilogueINS1C_23Sm100TmaWarpSpecializedILi4ELi2ELi16ELb1ELb0EEEJSG_NS5_IJNSR_ISE_SB_EENSR_INSA_ILi16EEESB_EEEEESH_SI_SH_SI_NS1C_6fusion15FusionCallbacksIS1G_NS1L_17LinearCombinationISH_fSH_fLNS_15FloatRoundStyleE2EEESG_S1K_JEEENS4_5SM1004TMEM4LOAD26SM100_TMEM_LOAD_32dp32b16xESY_NSZ_INS10_ILi2ELi4ELi3EEES13_NSR_INS5_IJS14_S1I_EEENS5_IJS1I_SB_EEEEEEENS4_39AutoVectorizingCopyWithAssumedAlignmentILi128EEENS4_14SM90_TMA_STOREES1Z_S21_S21_EEEvvEEEEvNT_6ParamsE) ;  /* 0xffffff6802d47950 */ /* 0x000fea0003c3ffff */
        .weak           $__internal_1_$__cuda_sm10x_tcgen05_guardrail_trap_phase_invalid_during_alloc
        .type           $__internal_1_$__cuda_sm10x_tcgen05_guardrail_trap_phase_invalid_during_alloc,@function
        .size           $__internal_1_$__cuda_sm10x_tcgen05_guardrail_trap_phase_invalid_during_alloc,($__internal_2_$__cuda_sm10x_tcgen05_guardrail_trap_unallocated_columns_being_dealloced - $__internal_1_$__cuda_sm10x_tcgen05_guardrail_trap_phase_invalid_during_alloc)
$__internal_1_$__cuda_sm10x_tcgen05_guardrail_trap_phase_invalid_during_alloc:
[----:B------:R-:W-:Y:S05]  /*94b0*/  BPT.TRAP 0x1 ;  /* 0x000000040000795c */ /* 0x000fea0000300000 */
[----:B------:R-:W-:-:S04]  /*94c0*/  MOV R3, 0x0 ;  /* 0x0000000000037802 */ /* 0x000fc80000000f00 */
[----:B------:R-:W-:Y:S05]  /*94d0*/  RET.REL.NODEC R2 `(_ZN7cutlass13device_kernelINS_4gemm6kernel13GemmUniversalIN4cute5tupleIJiiiiEEENS1_10collective13CollectiveMmaINS1_35MainloopSm100TmaUmmaWarpSpecializedILi2ELi2ELi4ENS5_IJNS4_1CILi1EEESB_SB_EEEEENS5_IJNSA_ILi128EEENSA_ILi64EEESE_EEENS_10tfloat32_tENS5_IJlSB_lEEESH_SI_NS4_8TiledMMAINS4_8MMA_AtomIJNS4_17SM100_MMA_TF32_SSISH_SH_fLi128ELi64ELNS4_4UMMA5MajorE0ELSN_0ELNSM_7ScaleInE0ELSO_0EEEEEENS4_6LayoutISC_NS5_IJNSA_ILi0EEESS_SS_EEEEENS5_IJNS4_10UnderscoreESV_SV_EEEEENS4_13SM90_TMA_LOADENS4_14ComposedLayoutINS4_7SwizzleILi3ELi4ELi3EEENS4_18smem_ptr_flag_bitsILi32EEENSR_INS5_IJNSA_ILi8EEENSA_ILi32EEEEEENS5_IJS15_SB_EEEEEEEvNS4_8identityESY_S19_vS1A_EENS_8epilogue10collective18CollectiveEpilogueINS1C_23Sm100TmaWarpSpecializedILi4ELi2ELi16ELb1ELb0EEEJSG_NS5_IJNSR_ISE_SB_EENSR_INSA_ILi16EEESB_EEEEESH_SI_SH_SI_NS1C_6fusion15FusionCallbacksIS1G_NS1L_17LinearCombinationISH_fSH_fLNS_15FloatRoundStyleE2EEESG_S1K_JEEENS4_5SM1004TMEM4LOAD26SM100_TMEM_LOAD_32dp32b16xESY_NSZ_INS10_ILi2ELi4ELi3EEES13_NSR_INS5_IJS14_S1I_EEENS5_IJS1I_SB_EEEEEEENS4_39AutoVectorizingCopyWithAssumedAlignmentILi128EEENS4_14SM90_TMA_STOREES1Z_S21_S21_EEEvvEEEEvNT_6ParamsE) ;  /* 0xffffff6802c87950 */ /* 0x000fea0003c3ffff */
        .weak           $__internal_2_$__cuda_sm10x_tcgen05_guardrail_trap_unallocated_columns_being_dealloced
        .type           $__internal_2_$__cuda_sm10x_tcgen05_guardrail_trap_unallocated_columns_being_dealloced,@function
        .size           $__internal_2_$__cuda_sm10x_tcgen05_guardrail_trap_unallocated_columns_being_dealloced,(.L_x_174 - $__internal_2_$__cuda_sm10x_tcgen05_guardrail_trap_unallocated_columns_being_dealloced)
$__internal_2_$__cuda_sm10x_tcgen05_guardrail_trap_unallocated_columns_being_dealloced:
[----:B------:R-:W-:Y:S05]  /*94e0*/  BPT.TRAP 0x1 ;  /* 0x000000040000795c */ /* 0x000fea0000300000 */
[----:B------:R-:W-:-:S04]  /*94f0*/  HFMA2 R3, -RZ, RZ, 0, 0 ;  /* 0x00000000ff037431 */ /* 0x000fc800000001ff */
[----:B------:R-:W-:Y:S05]  /*9500*/  RET.REL.NODEC R2 `(_ZN7cutlass13device_kernelINS_4gemm6kernel13GemmUniversalIN4cute5tupleIJiiiiEEENS1_10collective13CollectiveMmaINS1_35MainloopSm100TmaUmmaWarpSpecializedILi2ELi2ELi4ENS5_IJNS4_1CILi1EEESB_SB_EEEEENS5_IJNSA_ILi128EEENSA_ILi64EEESE_EEENS_10tfloat32_tENS5_IJlSB_lEEESH_SI_NS4_8TiledMMAINS4_8MMA_AtomIJNS4_17SM100_MMA_TF32_SSISH_SH_fLi128ELi64ELNS4_4UMMA5MajorE0ELSN_0ELNSM_7ScaleInE0ELSO_0EEEEEENS4_6LayoutISC_NS5_IJNSA_ILi0EEESS_SS_EEEEENS5_IJNS4_10UnderscoreESV_SV_EEEEENS4_13SM90_TMA_LOADENS4_14ComposedLayoutINS4_7SwizzleILi3ELi4ELi3EEENS4_18smem_ptr_flag_bitsILi32EEENSR_INS5_IJNSA_ILi8EEENSA_ILi32EEEEEENS5_IJS15_SB_EEEEEEEvNS4_8identityESY_S19_vS1A_EENS_8epilogue10collective18CollectiveEpilogueINS1C_23Sm100TmaWarpSpecializedILi4ELi2ELi16ELb1ELb0EEEJSG_NS5_IJNSR_ISE_SB_EENSR_INSA_ILi16EEESB_EEEEESH_SI_SH_SI_NS1C_6fusion15FusionCallbacksIS1G_NS1L_17LinearCombinationISH_fSH_fLNS_15FloatRoundStyleE2EEESG_S1K_JEEENS4_5SM1004TMEM4LOAD26SM100_TMEM_LOAD_32dp32b16xESY_NSZ_INS10_ILi2ELi4ELi3EEES13_NSR_INS5_IJS14_S1I_EEENS5_IJS1I_SB_EEEEEEENS4_39AutoVectorizingCopyWithAssumedAlignmentILi128EEENS4_14SM90_TMA_STOREES1Z_S21_S21_EEEvvEEEEvNT_6ParamsE) ;  /* 0xffffff6802bc7950 */ /* 0x000fea0003c3ffff */
.L_x_173:
[----:B------:R-:W-:-:S00]  /*9510*/  BRA `(.L_x_173) ;  /* 0xfffffffc00fc7947 */ /* 0x000fc0000383ffff */
[----:B------:R-:W-:-:S00]  /*9520*/  NOP ;  /* 0x0000000000007918 */ /* 0x000fc00000000000 */
        /* <DEDUP_REMOVED lines=13> */
.L_x_174:


//--------------------- .nv.global.init           --------------------------
	.section	.nv.global.init,"aw",@progbits
.nv.global.init:
	.type		$str$27,@object
	.size		$str$27,($str$28 - $str$27)
$str$27:
        /*0000*/ 	.byte	0x28, 0x61, 0x64, 0x64, 0x72, 0x65, 0x73, 0x73, 0x20, 0x26, 0x20, 0x6d, 0x61, 0x73, 0x6b, 0x29
        /*0010*/ 	.byte	0x20, 0x3d, 0x3d, 0x20, 0x30, 0x00
	.type		$str$28,@object
	.size		$str$28,($str$26 - $str$28)
$str$28:
        /*0016*/ 	.byte	0x2f, 0x74, 0x6d, 0x70, 0x2f, 0x63, 0x75, 0x74, 0x6c, 0x61, 0x73, 0x73, 0x5f, 0x73, 0x77, 0x65
        /*0026*/ 	.byte	0x65, 0x70, 0x5f, 0x73, 0x72, 0x63, 0x2f, 0x69, 0x6e, 0x63, 0x6c, 0x75, 0x64, 0x65, 0x2f, 0x63
        /*0036*/ 	.byte	0x75, 0x74, 0x65, 0x2f, 0x70, 0x6f, 0x69, 0x6e, 0x74, 0x65, 0x72, 0x5f, 0x66, 0x6c, 0x61, 0x67
        /*0046*/ 	.byte	0x67, 0x65, 0x64, 0x2e, 0x68, 0x70, 0x70, 0x00
	.type		$str$26,@object
	.size		$str$26,($str$25 - $str$26)
$str$26:
        /*004e*/ 	.byte	0x2f, 0x74, 0x6d, 0x70, 0x2f, 0x63, 0x75, 0x74, 0x6c, 0x61, 0x73, 0x73, 0x5f, 0x73, 0x77, 0x65
        /*005e*/ 	.byte	0x65, 0x70, 0x5f, 0x73, 0x72, 0x63, 0x2f, 0x69, 0x6e, 0x63, 0x6c, 0x75, 0x64, 0x65, 0x2f, 0x63
        /*006e*/ 	.byte	0x75, 0x74, 0x65, 0x2f, 0x61, 0x74, 0x6f, 0x6d, 0x2f, 0x63, 0x6f, 0x70, 0x79, 0x5f, 0x74, 0x72
        /*007e*/ 	.byte	0x61, 0x69, 0x74, 0x73, 0x5f, 0x73, 0x6d, 0x31, 0x30, 0x30, 0x2e, 0x68, 0x70, 0x70, 0x00
	.type		$str$25,@object
	.size		$str$25,(__unnamed_1 - $str$25)
$str$25:
        /*008d*/ 	.byte	0x28, 0x28, 0x75, 0x69, 0x6e, 0x74, 0x33, 0x32, 0x5f, 0x74, 0x28, 0x74, 0x68, 0x72, 0x65, 0x61
        /*009d*/ 	.byte	0x64, 0x49, 0x64, 0x78, 0x2e, 0x78, 0x29, 0x20, 0x2f, 0x20, 0x33, 0x32, 0x29, 0x20, 0x25, 0x20
        /*00ad*/ 	.byte	0x34, 0x29, 0x20, 0x3d, 0x3d, 0x20, 0x28, 0x28, 0x28, 0x74, 0x6d, 0x65, 0x6d, 0x5f, 0x61, 0x64
        /*00bd*/ 	.byte	0x64, 0x72, 0x20, 0x3e, 0x3e, 0x20, 0x31, 0x36, 0x29, 0x20, 0x2f, 0x20, 0x33, 0x32, 0x29, 0x20
        /*00cd*/ 	.byte	0x25, 0x20, 0x34, 0x29, 0x00
	.type		__unnamed_1,@object
	.size		__unnamed_1,(__unnamed_2 - __unnamed_1)
__unnamed_1:
        /*00d2*/ 	.byte	0x61, 0x75, 0x74, 0x6f, 0x20, 0x63, 0x75, 0x74, 0x65, 0x3a, 0x3a, 0x61, 0x73, 0x5f, 0x70, 0x6f
        /* <DEDUP_REMOVED lines=24> */
        /*0262*/ 	.byte	0x32, 0x30, 0x34, 0x38, 0x3e, 0x3e, 0x3e, 0x3e, 0x5d, 0x00
	.type		__unnamed_2,@object
	.size		__unnamed_2,(.L_2 - __unnamed_2)
__unnamed_2:
        /* <DEDUP_REMOVED lines=42> */
        /*050c*/ 	.byte	0x3e, 0x5d, 0x00
.L_2:


//--------------------- .nv.shared._ZN7cutlass13device_kernelINS_4gemm6kernel13GemmUniversalIN4cute5tupleIJiiiiEEENS1_10collective13CollectiveMmaINS1_35MainloopSm100TmaUmmaWarpSpecializedILi2ELi2ELi4ENS5_IJNS4_1CILi1EEESB_SB_EEEEENS5_IJNSA_ILi128EEENSA_ILi64EEESE_EEENS_10tfloat32_tENS5_IJlSB_lEEESH_SI_NS4_8TiledMMAINS4_8MMA_AtomIJNS4_17SM100_MMA_TF32_SSISH_SH_fLi128ELi64ELNS4_4UMMA5MajorE0ELSN_0ELNSM_7ScaleInE0ELSO_0EEEEEENS4_6LayoutISC_NS5_IJNSA_ILi0EEESS_SS_EEEEENS5_IJNS4_10UnderscoreESV_SV_EEEEENS4_13SM90_TMA_LOADENS4_14ComposedLayoutINS4_7SwizzleILi3ELi4ELi3EEENS4_18smem_ptr_flag_bitsILi32EEENSR_INS5_IJNSA_ILi8EEENSA_ILi32EEEEEENS5_IJS15_SB_EEEEEEEvNS4_8identityESY_S19_vS1A_EENS_8epilogue10collective18CollectiveEpilogueINS1C_23Sm100TmaWarpSpecializedILi4ELi2ELi16ELb1ELb0EEEJSG_NS5_IJNSR_ISE_SB_EENSR_INSA_ILi16EEESB_EEEEESH_SI_SH_SI_NS1C_6fusion15FusionCallbacksIS1G_NS1L_17LinearCombinationISH_fSH_fLNS_15FloatRoundStyleE2EEESG_S1K_JEEENS4_5SM1004TMEM4LOAD26SM100_TMEM_LOAD_32dp32b16xESY_NSZ_INS10_ILi2ELi4ELi3EEES13_NSR_INS5_IJS14_S1I_EEENS5_IJS1I_SB_EEEEEEENS4_39AutoVectorizingCopyWithAssumedAlignmentILi128EEENS4_14SM90_TMA_STOREES1Z_S21_S21_EEEvvEEEEvNT_6ParamsE --------------------------
	.section	.nv.shared._ZN7cutlass13device_kernelINS_4gemm6kernel13GemmUniversalIN4cute5tupleIJiiiiEEENS1_10collective13CollectiveMmaINS1_35MainloopSm100TmaUmmaWarpSpecializedILi2ELi2ELi4ENS5_IJNS4_1CILi1EEESB_SB_EEEEENS5_IJNSA_ILi128EEENSA_ILi64EEESE_EEENS_10tfloat32_tENS5_IJlSB_lEEESH_SI_NS4_8TiledMMAINS4_8MMA_AtomIJNS4_17SM100_MMA_TF32_SSISH_SH_fLi128ELi64ELNS4_4UMMA5MajorE0ELSN_0ELNSM_7ScaleInE0ELSO_0EEEEEENS4_6LayoutISC_NS5_IJNSA_ILi0EEESS_SS_EEEEENS5_IJNS4_10UnderscoreESV_SV_EEEEENS4_13SM90_TMA_LOADENS4_14ComposedLayoutINS4_7SwizzleILi3ELi4ELi3EEENS4_18smem_ptr_flag_bitsILi32EEENSR_INS5_IJNSA_ILi8EEENSA_ILi32EEEEEENS5_IJS15_SB_EEEEEEEvNS4_8identityESY_S19_vS1A_EENS_8epilogue10collective18CollectiveEpilogueINS1C_23Sm100TmaWarpSpecializedILi4ELi2ELi16ELb1ELb0EEEJSG_NS5_IJNSR_ISE_SB_EENSR_INSA_ILi16EEESB_EEEEESH_SI_SH_SI_NS1C_6fusion15FusionCallbacksIS1G_NS1L_17LinearCombinationISH_fSH_fLNS_15FloatRoundStyleE2EEESG_S1K_JEEENS4_5SM1004TMEM4LOAD26SM100_TMEM_LOAD_32dp32b16xESY_NSZ_INS10_ILi2ELi4ELi3EEES13_NSR_INS5_IJS14_S1I_EEENS5_IJS1I_SB_EEEEEEENS4_39AutoVectorizingCopyWithAssumedAlignmentILi128EEENS4_14SM90_TMA_STOREES1Z_S21_S21_EEEvvEEEEvNT_6ParamsE,"aw",@nobits
	.sectionflags	@""
	.align	16
	.zero		1024


//--------------------- .nv.shared.reserved.0     --------------------------
	.section	.nv.shared.reserved.0,"aw",@nobits
	.weak		__nv_reservedSMEM_offset_0_alias
	.size		__nv_reservedSMEM_offset_0_alias, 0, 64
	.other		__nv_reservedSMEM_offset_0_alias,@"STO_CUDA_RESERVED_SHARED STV_DEFAULT"
__nv_reservedSMEM_offset_0_alias:
	.zero		0
.nv.shared.reserved.0:
	.zero		64
	.weak		__nv_reservedSMEM_tcgen05_partition
	.type		__nv_reservedSMEM_tcgen05_partition,@object
	.size		__nv_reservedSMEM_tcgen05_partition,(.L_0 - __nv_reservedSMEM_tcgen05_partition)
__nv_reservedSMEM_tcgen05_partition:
	.zero		32
.L_0:


//--------------------- .nv.global                --------------------------
	.section	.nv.global,"aw",@nobits
.nv.global:
	.type		_ZN40_INTERNAL_ac60783e_4_k_cu_f9f8ebcd_209494cute1_E,@object
	.size		_ZN40_INTERNAL_ac60783e_4_k_cu_f9f8ebcd_209494cute1_E,(_ZN40_INTERNAL_ac60783e_4_k_cu_f9f8ebcd_209494cuda3std3__45__cpo6cbeginE - _ZN40_INTERNAL_ac60783e_4_k_cu_f9f8ebcd_209494cute1_E)
_ZN40_INTERNAL_ac60783e_4_k_cu_f9f8ebcd_209494cute1_E:
	.zero		1
	.type		_ZN40_INTERNAL_ac60783e_4_k_cu_f9f8ebcd_209494cuda3std3__45__cpo6cbeginE,@object
	.size		_ZN40_INTERNAL_ac60783e_4_k_cu_f9f8ebcd_209494cuda3std3__45__cpo6cbeginE,(_ZN40_INTERNAL_ac60783e_4_k_cu_f9f8ebcd_209494cuda3std3__48in_placeE - _ZN40_INTERNAL_ac60783e_4_k_cu_f9f8ebcd_209494cuda3std3__45__cpo6cbeginE)
_ZN40_INTERNAL_ac60783e_4_k_cu_f9f8ebcd_209494cuda3std3__45__cpo6cbeginE:
	.zero		1
	.type		_ZN40_INTERNAL_ac60783e_4_k_cu_f9f8ebcd_209494cuda3std3__48in_placeE,@object
	.size		_ZN40_INTERNAL_ac60783e_4_k_cu_f9f8ebcd_209494cuda3std3__48in_placeE,(_ZN40_INTERNAL_ac60783e_4_k_cu_f9f8ebcd_209494cuda3std6ranges3__45__cpo9iter_moveE - _ZN40_INTERNAL_ac60783e_4_k_cu_f9f8ebcd_209494cuda3std3__48in_placeE)
_ZN40_INTERNAL_ac60783e_4_k_cu_f9f8ebcd_209494cuda3std3__48in_placeE:
	.zero		1
	.type		_ZN40_INTERNAL_ac60783e_4_k_cu_f9f8ebcd_209494cuda3std6ranges3__45__cpo9iter_moveE,@object
	.size		_ZN40_INTERNAL_ac60783e_4_k_cu_f9f8ebcd_209494cuda3std6ranges3__45__cpo9iter_moveE,(_ZN40_INTERNAL_ac60783e_4_k_cu_f9f8ebcd_209494cuda3std3__45__cpo5beginE - _ZN40_INTERNAL_ac60783e_4_k_cu_f9f8ebcd_209494cuda3std6ranges3__45__cpo9iter_moveE)
_ZN40_INTERNAL_ac60783e_4_k_cu_f9f8ebcd_209494cuda3std6ranges3__45__cpo9iter_moveE:
	.zero		1
	.type		_ZN40_INTERNAL_ac60783e_4_k_cu_f9f8ebcd_209494cuda3std3__45__cpo5beginE,@object
	.size		_ZN40_INTERNAL_ac60783e_4_k_cu_f9f8ebcd_209494cuda3std3__45__cpo5beginE,(_ZN40_INTERNAL_ac60783e_4_k_cu_f9f8ebcd_209494cuda3std3__442_GLOBAL__N__ac60783e_4_k_cu_f9f8ebcd_209496ignoreE - _ZN40_INTERNAL_ac60783e_4_k_cu_f9f8ebcd_209494cuda3std3__45__cpo5beginE)
_ZN40_INTERNAL_ac60783e_4_k_cu_f9f8ebcd_209494cuda3std3__45__cpo5beginE:
	.zero		1
	.type		_ZN40_INTERNAL_ac60783e_4_k_cu_f9f8ebcd_209494cuda3std3__442_GLOBAL__N__ac60783e_4_k_cu_f9f8ebcd_209496ignoreE,@object
	.size		_ZN40_INTERNAL_ac60783e_4_k_cu_f9f8ebcd_209494cuda3std3__442_GLOBAL__N__ac60783e_4_k_cu_f9f8ebcd_209496ignoreE,(_ZN40_INTERNAL_ac60783e_4_k_cu_f9f8ebcd_209494cute7productE - _ZN40_INTERNAL_ac60783e_4_k_cu_f9f8ebcd_209494cuda3std3__442_GLOBAL__N__ac60783e_4_k_cu_f9f8ebcd_209496ignoreE)
_ZN40_INTERNAL_ac60783e_4_k_cu_f9f8ebcd_209494cuda3std3__442_GLOBAL__N__ac60783e_4_k_cu_f9f8ebcd_209496ignoreE:
	.zero		1
	.type		_ZN40_INTERNAL_ac60783e_4_k_cu_f9f8ebcd_209494cute7productE,@object
	.size		_ZN40_INTERNAL_ac60783e_4_k_cu_f9f8ebcd_209494cute7productE,(_ZN40_INTERNAL_ac60783e_4_k_cu_f9f8ebcd_209494cuda3std3__45__cpo3endE - _ZN40_INTERNAL_ac60783e_4_k_cu_f9f8ebcd_209494cute7productE)
_ZN40_INTERNAL_ac60783e_4_k_cu_f9f8ebcd_209494cute7productE:
	.zero		1
	.type		_ZN40_INTERNAL_ac60783e_4_k_cu_f9f8ebcd_209494cuda3std3__45__cpo3endE,@object
	.size		_ZN40_INTERNAL_ac60783e_4_k_cu_f9f8ebcd_209494cuda3std3__45__cpo3endE,(_ZN40_INTERNAL_ac60783e_4_k_cu_f9f8ebcd_209494cuda3std3__419piecewise_constructE - _ZN40_INTERNAL_ac60783e_4_k_cu_f9f8ebcd_209494cuda3std3__45__cpo3endE)
_ZN40_INTERNAL_ac60783e_4_k_cu_f9f8ebcd_209494cuda3std3__45__cpo3endE:
	.zero		1
	.type		_ZN40_INTERNAL_ac60783e_4_k_cu_f9f8ebcd_209494cuda3std3__419piecewise_constructE,@object
	.size		_ZN40_INTERNAL_ac60783e_4_k_cu_f9f8ebcd_209494cuda3std3__419piecewise_constructE,(_ZN40_INTERNAL_ac60783e_4_k_cu_f9f8ebcd_209494cuda3std3__45__cpo4cendE - _ZN40_INTERNAL_ac60783e_4_k_cu_f9f8ebcd_209494cuda3std3__419piecewise_constructE)
_ZN40_INTERNAL_ac60783e_4_k_cu_f9f8ebcd_209494cuda3std3__419piecewise_constructE:
	.zero		1
	.type		_ZN40_INTERNAL_ac60783e_4_k_cu_f9f8ebcd_209494cuda3std3__45__cpo4cendE,@object
	.size		_ZN40_INTERNAL_ac60783e_4_k_cu_f9f8ebcd_209494cuda3std3__45__cpo4cendE,(_ZN40_INTERNAL_ac60783e_4_k_cu_f9f8ebcd_209494cuda3std6ranges3__45__cpo4swapE - _ZN40_INTERNAL_ac60783e_4_k_cu_f9f8ebcd_209494cuda3std3__45__cpo4cendE)
_ZN40_INTERNAL_ac60783e_4_k_cu_f9f8ebcd_209494cuda3std3__45__cpo4cendE:
	.zero		1
	.type		_ZN40_INTERNAL_ac60783e_4_k_cu_f9f8ebcd_209494cuda3std6ranges3__45__cpo4swapE,@object
	.size		_ZN40_INTERNAL_ac60783e_4_k_cu_f9f8ebcd_209494cuda3std6ranges3__45__cpo4swapE,(.L_10 - _ZN40_INTERNAL_ac60783e_4_k_cu_f9f8ebcd_209494cuda3std6ranges3__45__cpo4swapE)
_ZN40_INTERNAL_ac60783e_4_k_cu_f9f8ebcd_209494cuda3std6ranges3__45__cpo4swapE:
	.zero		1
.L_10:


//--------------------- .nv.constant0._ZN7cutlass13device_kernelINS_4gemm6kernel13GemmUniversalIN4cute5tupleIJiiiiEEENS1_10collective13CollectiveMmaINS1_35MainloopSm100TmaUmmaWarpSpecializedILi2ELi2ELi4ENS5_IJNS4_1CILi1EEESB_SB_EEEEENS5_IJNSA_ILi128EEENSA_ILi64EEESE_EEENS_10tfloat32_tENS5_IJlSB_lEEESH_SI_NS4_8TiledMMAINS4_8MMA_AtomIJNS4_17SM100_MMA_TF32_SSISH_SH_fLi128ELi64ELNS4_4UMMA5MajorE0ELSN_0ELNSM_7ScaleInE0ELSO_0EEEEEENS4_6LayoutISC_NS5_IJNSA_ILi0EEESS_SS_EEEEENS5_IJNS4_10UnderscoreESV_SV_EEEEENS4_13SM90_TMA_LOADENS4_14ComposedLayoutINS4_7SwizzleILi3ELi4ELi3EEENS4_18smem_ptr_flag_bitsILi32EEENSR_INS5_IJNSA_ILi8EEENSA_ILi32EEEEEENS5_IJS15_SB_EEEEEEEvNS4_8identityESY_S19_vS1A_EENS_8epilogue10collective18CollectiveEpilogueINS1C_23Sm100TmaWarpSpecializedILi4ELi2ELi16ELb1ELb0EEEJSG_NS5_IJNSR_ISE_SB_EENSR_INSA_ILi16EEESB_EEEEESH_SI_SH_SI_NS1C_6fusion15FusionCallbacksIS1G_NS1L_17LinearCombinationISH_fSH_fLNS_15FloatRoundStyleE2EEESG_S1K_JEEENS4_5SM1004TMEM4LOAD26SM100_TMEM_LOAD_32dp32b16xESY_NSZ_INS10_ILi2ELi4ELi3EEES13_NSR_INS5_IJS14_S1I_EEENS5_IJS1I_SB_EEEEEEENS4_39AutoVectorizingCopyWithAssumedAlignmentILi128EEENS4_14SM90_TMA_STOREES1Z_S21_S21_EEEvvEEEEvNT_6ParamsE --------------------------
	.section	.nv.constant0._ZN7cutlass13device_kernelINS_4gemm6kernel13GemmUniversalIN4cute5tupleIJiiiiEEENS1_10collective13CollectiveMmaINS1_35MainloopSm100TmaUmmaWarpSpecializedILi2ELi2ELi4ENS5_IJNS4_1CILi1EEESB_SB_EEEEENS5_IJNSA_ILi128EEENSA_ILi64EEESE_EEENS_10tfloat32_tENS5_IJlSB_lEEESH_SI_NS4_8TiledMMAINS4_8MMA_AtomIJNS4_17SM100_MMA_TF32_SSISH_SH_fLi128ELi64ELNS4_4UMMA5MajorE0ELSN_0ELNSM_7ScaleInE0ELSO_0EEEEEENS4_6LayoutISC_NS5_IJNSA_ILi0EEESS_SS_EEEEENS5_IJNS4_10UnderscoreESV_SV_EEEEENS4_13SM90_TMA_LOADENS4_14ComposedLayoutINS4_7SwizzleILi3ELi4ELi3EEENS4_18smem_ptr_flag_bitsILi32EEENSR_INS5_IJNSA_ILi8EEENSA_ILi32EEEEEENS5_IJS15_SB_EEEEEEEvNS4_8identityESY_S19_vS1A_EENS_8epilogue10collective18CollectiveEpilogueINS1C_23Sm100TmaWarpSpecializedILi4ELi2ELi16ELb1ELb0EEEJSG_NS5_IJNSR_ISE_SB_EENSR_INSA_ILi16EEESB_EEEEESH_SI_SH_SI_NS1C_6fusion15FusionCallbacksIS1G_NS1L_17LinearCombinationISH_fSH_fLNS_15FloatRoundStyleE2EEESG_S1K_JEEENS4_5SM1004TMEM4LOAD26SM100_TMEM_LOAD_32dp32b16xESY_NSZ_INS10_ILi2ELi4ELi3EEES13_NSR_INS5_IJS14_S1I_EEENS5_IJS1I_SB_EEEEEEENS4_39AutoVectorizingCopyWithAssumedAlignmentILi128EEENS4_14SM90_TMA_STOREES1Z_S21_S21_EEEvvEEEEvNT_6ParamsE,"a",@progbits
	.sectionflags	@""
	.align	4
.nv.constant0._ZN7cutlass13device_kernelINS_4gemm6kernel13GemmUniversalIN4cute5tupleIJiiiiEEENS1_10collective13CollectiveMmaINS1_35MainloopSm100TmaUmmaWarpSpecializedILi2ELi2ELi4ENS5_IJNS4_1CILi1EEESB_SB_EEEEENS5_IJNSA_ILi128EEENSA_ILi64EEESE_EEENS_10tfloat32_tENS5_IJlSB_lEEESH_SI_NS4_8TiledMMAINS4_8MMA_AtomIJNS4_17SM100_MMA_TF32_SSISH_SH_fLi128ELi64ELNS4_4UMMA5MajorE0ELSN_0ELNSM_7ScaleInE0ELSO_0EEEEEENS4_6LayoutISC_NS5_IJNSA_ILi0EEESS_SS_EEEEENS5_IJNS4_10UnderscoreESV_SV_EEEEENS4_13SM90_TMA_LOADENS4_14ComposedLayoutINS4_7SwizzleILi3ELi4ELi3EEENS4_18smem_ptr_flag_bitsILi32EEENSR_INS5_IJNSA_ILi8EEENSA_ILi32EEEEEENS5_IJS15_SB_EEEEEEEvNS4_8identityESY_S19_vS1A_EENS_8epilogue10collective18CollectiveEpilogueINS1C_23Sm100TmaWarpSpecializedILi4ELi2ELi16ELb1ELb0EEEJSG_NS5_IJNSR_ISE_SB_EENSR_INSA_ILi16EEESB_EEEEESH_SI_SH_SI_NS1C_6fusion15FusionCallbacksIS1G_NS1L_17LinearCombinationISH_fSH_fLNS_15FloatRoundStyleE2EEESG_S1K_JEEENS4_5SM1004TMEM4LOAD26SM100_TMEM_LOAD_32dp32b16xESY_NSZ_INS10_ILi2ELi4ELi3EEES13_NSR_INS5_IJS14_S1I_EEENS5_IJS1I_SB_EEEEEEENS4_39AutoVectorizingCopyWithAssumedAlignmentILi128EEENS4_14SM90_TMA_STOREES1Z_S21_S21_EEEvvEEEEvNT_6ParamsE:
	.zero		2944


//--------------------- SYMBOLS --------------------------

	.type		.nv.reservedSmem.offset0,@object
	.size		.nv.reservedSmem.offset0,0x4
	.type		.nv.reservedSmem.cap,@object
	.size		.nv.reservedSmem.cap,0x4
	.type		__assertfail,@function
